def attn_fwd(
    Q,
    K,
    V,
    Out,
    Lse,
    sm_scale,
    stride_qz,
    stride_qh,
    stride_qm,
    stride_qk,
    stride_kz,
    stride_kh,
    stride_kn,
    stride_kk,
    stride_vz,
    stride_vh,
    stride_vn,
    stride_vk,
    stride_oz,
    stride_oh,
    stride_om,
    stride_ok,
    seqlen_q,
    seqlen_k,
    BLOCK_M: tl.constexpr,
    BLOCK_N: tl.constexpr,
    HEAD_DIM: tl.constexpr,
    CAUSAL: tl.constexpr,
):
    start_m = tl.program_id(0)
    off_hz = tl.program_id(1)
    q_off = off_hz * stride_qh
    k_off = off_hz * stride_kh
    v_off = off_hz * stride_vh
    offs_m = start_m * BLOCK_M + tl.arange(0, BLOCK_M)
    offs_d = tl.arange(0, HEAD_DIM)
    offs_n = tl.arange(0, BLOCK_N)
    q_ptrs = Q + q_off + offs_m[:, None] * stride_qm + offs_d[None, :] * stride_qk
    k_ptrs = K + k_off + offs_d[:, None] * stride_kk + offs_n[None, :] * stride_kn
    v_ptrs = V + v_off + offs_n[:, None] * stride_vn + offs_d[None, :] * stride_vk
    m_i = tl.full([BLOCK_M], float("-inf"), dtype=tl.float32)
    l_i = tl.zeros([BLOCK_M], dtype=tl.float32) + 1.0
    acc = tl.zeros([BLOCK_M, HEAD_DIM], dtype=tl.float32)
    q = tl.load(q_ptrs)
    acc, l_i, m_i = _attn_fwd_inner(
        acc,
        l_i,
        m_i,
        q,
        k_ptrs,
        v_ptrs,
        sm_scale,
        stride_kn,
        stride_vn,
        start_m,
        seqlen_k,
        BLOCK_M,
        BLOCK_N,
        HEAD_DIM,
        CAUSAL,
    )
    acc = acc / l_i[:, None]
    lse = m_i + tl.math.log2(l_i) / 1.4426950408889634
    o_ptrs = (
        Out
        + off_hz * stride_oh
        + offs_m[:, None] * stride_om
        + offs_d[None, :] * stride_ok
    )
    tl.store(o_ptrs, acc.to(Out.dtype.element_ty))
    tl.store(Lse + off_hz * seqlen_q + offs_m, lse)

# config = {"BLOCK_M": 64, "BLOCK_N": 16, "HEAD_DIM": 256, "arch": "sm_100", "causal": true, "dtype": "fp16", "num_stages": 2, "num_warps": 8}
# arch = sm_100


// ===== COMPILED SASS (sm_100a) =====

	.target	sm_100a

	.elftype	@"ET_EXEC"


//--------------------- .note.nv.tkinfo           --------------------------
	.section	.note.nv.tkinfo,"",@"SHT_NOTE"
	.sectionflags	@"SHF_NOTE_NV_TKINFO"
	.tkinfo
        /*0018*/ 	.word	0x00000081
        /*0030*/ 	.string	""
        /*0030*/ 	.string	"ptxas-blackwell"
        /*0030*/ 	.string	"Cuda compilation tools, release 12.9, V12.9.86"
        /*0030*/ 	.string	"Build cuda_12.9.r12.9/compiler.36037853_0"
        /*0030*/ 	.string	"-v  -suppress-debug-info  -lineinfo  -arch sm_100a "



//--------------------- .note.nv.cuver            --------------------------
	.section	.note.nv.cuver,"",@"SHT_NOTE"
	.sectionflags	@"SHF_NOTE_NV_CUVER"
        /*0018*/ 	.short	0x0001
        /*001a*/ 	.short	0x0064
        /*001c*/ 	.short	0x0001
        /*001e*/ 	.short	0x0000
        /*0020*/ 	.short	0x0001
        /*0022*/ 	.short	0x0000


//--------------------- .nv.info                  --------------------------
	.section	.nv.info,"",@"SHT_CUDA_INFO"
	.align	4


	//----- nvinfo : EIATTR_REGCOUNT
	.align		4
        /*0000*/ 	.byte	0x04, 0x2f
        /*0002*/ 	.short	(.L_5 - .L_4)
	.align		4
.L_4:
        /*0004*/ 	.word	index@(attn_fwd)
        /*0008*/ 	.word	0x000000c1


	//----- nvinfo : EIATTR_FRAME_SIZE
	.align		4
.L_5:
        /*000c*/ 	.byte	0x04, 0x11
        /*000e*/ 	.short	(.L_7 - .L_6)
	.align		4
.L_6:
        /*0010*/ 	.word	index@($__internal_2_$__cuda_sm10x_tcgen05_guardrail_trap_unallocated_columns_being_dealloced)
        /*0014*/ 	.word	0x00000000


	//----- nvinfo : EIATTR_FRAME_SIZE
	.align		4
.L_7:
        /*0018*/ 	.byte	0x04, 0x11
        /*001a*/ 	.short	(.L_9 - .L_8)
	.align		4
.L_8:
        /*001c*/ 	.word	index@($__internal_1_$__cuda_sm10x_tcgen05_guardrail_trap_phase_invalid_during_alloc)
        /*0020*/ 	.word	0x00000000


	//----- nvinfo : EIATTR_FRAME_SIZE
	.align		4
.L_9:
        /*0024*/ 	.byte	0x04, 0x11
        /*0026*/ 	.short	(.L_11 - .L_10)
	.align		4
.L_10:
        /*0028*/ 	.word	index@($__internal_0_$__cuda_sm10x_tcgen05_guardrail_trap_col_being_dealloced_not_returned_by_alloc)
        /*002c*/ 	.word	0x00000000


	//----- nvinfo : EIATTR_FRAME_SIZE
	.align		4
.L_11:
        /*0030*/ 	.byte	0x04, 0x11
        /*0032*/ 	.short	(.L_13 - .L_12)
	.align		4
.L_12:
        /*0034*/ 	.word	index@(attn_fwd)
        /*0038*/ 	.word	0x00000000


	//----- nvinfo : EIATTR_MIN_STACK_SIZE
	.align		4
.L_13:
        /*003c*/ 	.byte	0x04, 0x12
        /*003e*/ 	.short	(.L_15 - .L_14)
	.align		4
.L_14:
        /*0040*/ 	.word	index@(attn_fwd)
        /*0044*/ 	.word	0x00000000
.L_15:


//--------------------- .nv.info.attn_fwd         --------------------------
	.section	.nv.info.attn_fwd,"",@"SHT_CUDA_INFO"
	.sectionflags	@""
	.align	4


	//----- nvinfo : EIATTR_CUDA_API_VERSION
	.align		4
        /*0000*/ 	.byte	0x04, 0x37
        /*0002*/ 	.short	(.L_17 - .L_16)
.L_16:
        /*0004*/ 	.word	0x00000081


	//----- nvinfo : EIATTR_KPARAM_INFO
	.align		4
.L_17:
        /*0008*/ 	.byte	0x04, 0x17
        /*000a*/ 	.short	(.L_19 - .L_18)
.L_18:
        /*000c*/ 	.word	0x00000000
        /*0010*/ 	.short	0x0019
        /*0012*/ 	.short	0x0080
        /*0014*/ 	.byte	0x00, 0xf4, 0x21, 0x00


	//----- nvinfo : EIATTR_KPARAM_INFO
	.align		4
.L_19:
        /*0018*/ 	.byte	0x04, 0x17
        /*001a*/ 	.short	(.L_21 - .L_20)
.L_20:
        /*001c*/ 	.word	0x00000000
        /*0020*/ 	.short	0x0018
        /*0022*/ 	.short	0x0078
        /*0024*/ 	.byte	0x00, 0xf4, 0x21, 0x00


	//----- nvinfo : EIATTR_KPARAM_INFO
	.align		4
.L_21:
        /*0028*/ 	.byte	0x04, 0x17
        /*002a*/ 	.short	(.L_23 - .L_22)
.L_22:
        /*002c*/ 	.word	0x00000000
        /*0030*/ 	.short	0x0017
        /*0032*/ 	.short	0x0070
        /*0034*/ 	.byte	0x00, 0xf0, 0x11, 0x00


	//----- nvinfo : EIATTR_KPARAM_INFO
	.align		4
.L_23:
        /*0038*/ 	.byte	0x04, 0x17
        /*003a*/ 	.short	(.L_25 - .L_24)
.L_24:
        /*003c*/ 	.word	0x00000000
        /*0040*/ 	.short	0x0016
        /*0042*/ 	.short	0x006c
        /*0044*/ 	.byte	0x00, 0xf0, 0x11, 0x00


	//----- nvinfo : EIATTR_KPARAM_INFO
	.align		4
.L_25:
        /*0048*/ 	.byte	0x04, 0x17
        /*004a*/ 	.short	(.L_27 - .L_26)
.L_26:
        /*004c*/ 	.word	0x00000000
        /*0050*/ 	.short	0x0015
        /*0052*/ 	.short	0x0068
        /*0054*/ 	.byte	0x00, 0xf0, 0x11, 0x00


	//----- nvinfo : EIATTR_KPARAM_INFO
	.align		4
.L_27:
        /*0058*/ 	.byte	0x04, 0x17
        /*005a*/ 	.short	(.L_29 - .L_28)
.L_28:
        /*005c*/ 	.word	0x00000000
        /*0060*/ 	.short	0x0014
        /*0062*/ 	.short	0x0064
        /*0064*/ 	.byte	0x00, 0xf0, 0x11, 0x00


	//----- nvinfo : EIATTR_KPARAM_INFO
	.align		4
.L_29:
        /*0068*/ 	.byte	0x04, 0x17
        /*006a*/ 	.short	(.L_31 - .L_30)
.L_30:
        /*006c*/ 	.word	0x00000000
        /*0070*/ 	.short	0x0013
        /*0072*/ 	.short	0x0060
        /*0074*/ 	.byte	0x00, 0xf0, 0x11, 0x00


	//----- nvinfo : EIATTR_KPARAM_INFO
	.align		4
.L_31:
        /*0078*/ 	.byte	0x04, 0x17
        /*007a*/ 	.short	(.L_33 - .L_32)
.L_32:
        /*007c*/ 	.word	0x00000000
        /*0080*/ 	.short	0x0012
        /*0082*/ 	.short	0x005c
        /*0084*/ 	.byte	0x00, 0xf0, 0x11, 0x00


	//----- nvinfo : EIATTR_KPARAM_INFO
	.align		4
.L_33:
        /*0088*/ 	.byte	0x04, 0x17
        /*008a*/ 	.short	(.L_35 - .L_34)
.L_34:
        /*008c*/ 	.word	0x00000000
        /*0090*/ 	.short	0x0011
        /*0092*/ 	.short	0x0058
        /*0094*/ 	.byte	0x00, 0xf0, 0x11, 0x00


	//----- nvinfo : EIATTR_KPARAM_INFO
	.align		4
.L_35:
        /*0098*/ 	.byte	0x04, 0x17
        /*009a*/ 	.short	(.L_37 - .L_36)
.L_36:
        /*009c*/ 	.word	0x00000000
        /*00a0*/ 	.short	0x0010
        /*00a2*/ 	.short	0x0054
        /*00a4*/ 	.byte	0x00, 0xf0, 0x11, 0x00


	//----- nvinfo : EIATTR_KPARAM_INFO
	.align		4
.L_37:
        /*00a8*/ 	.byte	0x04, 0x17
        /*00aa*/ 	.short	(.L_39 - .L_38)
.L_38:
        /*00ac*/ 	.word	0x00000000
        /*00b0*/ 	.short	0x000f
        /*00b2*/ 	.short	0x0050
        /*00b4*/ 	.byte	0x00, 0xf0, 0x11, 0x00


	//----- nvinfo : EIATTR_KPARAM_INFO
	.align		4
.L_39:
        /*00b8*/ 	.byte	0x04, 0x17
        /*00ba*/ 	.short	(.L_41 - .L_40)
.L_40:
        /*00bc*/ 	.word	0x00000000
        /*00c0*/ 	.short	0x000e
        /*00c2*/ 	.short	0x004c
        /*00c4*/ 	.byte	0x00, 0xf0, 0x11, 0x00


	//----- nvinfo : EIATTR_KPARAM_INFO
	.align		4
.L_41:
        /*00c8*/ 	.byte	0x04, 0x17
        /*00ca*/ 	.short	(.L_43 - .L_42)
.L_42:
        /*00cc*/ 	.word	0x00000000
        /*00d0*/ 	.short	0x000d
        /*00d2*/ 	.short	0x0048
        /*00d4*/ 	.byte	0x00, 0xf0, 0x11, 0x00


	//----- nvinfo : EIATTR_KPARAM_INFO
	.align		4
.L_43:
        /*00d8*/ 	.byte	0x04, 0x17
        /*00da*/ 	.short	(.L_45 - .L_44)
.L_44:
        /*00dc*/ 	.word	0x00000000
        /*00e0*/ 	.short	0x000c
        /*00e2*/ 	.short	0x0044
        /*00e4*/ 	.byte	0x00, 0xf0, 0x11, 0x00


	//----- nvinfo : EIATTR_KPARAM_INFO
	.align		4
.L_45:
        /*00e8*/ 	.byte	0x04, 0x17
        /*00ea*/ 	.short	(.L_47 - .L_46)
.L_46:
        /*00ec*/ 	.word	0x00000000
        /*00f0*/ 	.short	0x000b
        /*00f2*/ 	.short	0x0040
        /*00f4*/ 	.byte	0x00, 0xf0, 0x11, 0x00


	//----- nvinfo : EIATTR_KPARAM_INFO
	.align		4
.L_47:
        /*00f8*/ 	.byte	0x04, 0x17
        /*00fa*/ 	.short	(.L_49 - .L_48)
.L_48:
        /*00fc*/ 	.word	0x00000000
        /*0100*/ 	.short	0x000a
        /*0102*/ 	.short	0x003c
        /*0104*/ 	.byte	0x00, 0xf0, 0x11, 0x00


	//----- nvinfo : EIATTR_KPARAM_INFO
	.align		4
.L_49:
        /*0108*/ 	.byte	0x04, 0x17
        /*010a*/ 	.short	(.L_51 - .L_50)
.L_50:
        /*010c*/ 	.word	0x00000000
        /*0110*/ 	.short	0x0009
        /*0112*/ 	.short	0x0038
        /*0114*/ 	.byte	0x00, 0xf0, 0x11, 0x00


	//----- nvinfo : EIATTR_KPARAM_INFO
	.align		4
.L_51:
        /*0118*/ 	.byte	0x04, 0x17
        /*011a*/ 	.short	(.L_53 - .L_52)
.L_52:
        /*011c*/ 	.word	0x00000000
        /*0120*/ 	.short	0x0008
        /*0122*/ 	.short	0x0034
        /*0124*/ 	.byte	0x00, 0xf0, 0x11, 0x00


	//----- nvinfo : EIATTR_KPARAM_INFO
	.align		4
.L_53:
        /*0128*/ 	.byte	0x04, 0x17
        /*012a*/ 	.short	(.L_55 - .L_54)
.L_54:
        /*012c*/ 	.word	0x00000000
        /*0130*/ 	.short	0x0007
        /*0132*/ 	.short	0x0030
        /*0134*/ 	.byte	0x00, 0xf0, 0x11, 0x00


	//----- nvinfo : EIATTR_KPARAM_INFO
	.align		4
.L_55:
        /*0138*/ 	.byte	0x04, 0x17
        /*013a*/ 	.short	(.L_57 - .L_56)
.L_56:
        /*013c*/ 	.word	0x00000000
        /*0140*/ 	.short	0x0006
        /*0142*/ 	.short	0x002c
        /*0144*/ 	.byte	0x00, 0xf0, 0x11, 0x00


	//----- nvinfo : EIATTR_KPARAM_INFO
	.align		4
.L_57:
        /*0148*/ 	.byte	0x04, 0x17
        /*014a*/ 	.short	(.L_59 - .L_58)
.L_58:
        /*014c*/ 	.word	0x00000000
        /*0150*/ 	.short	0x0005
        /*0152*/ 	.short	0x0028
        /*0154*/ 	.byte	0x00, 0xf0, 0x11, 0x00


	//----- nvinfo : EIATTR_KPARAM_INFO
	.align		4
.L_59:
        /*0158*/ 	.byte	0x04, 0x17
        /*015a*/ 	.short	(.L_61 - .L_60)
.L_60:
        /*015c*/ 	.word	0x00000000
        /*0160*/ 	.short	0x0004
        /*0162*/ 	.short	0x0020
        /*0164*/ 	.byte	0x00, 0xf4, 0x21, 0x00


	//----- nvinfo : EIATTR_KPARAM_INFO
	.align		4
.L_61:
        /*0168*/ 	.byte	0x04, 0x17
        /*016a*/ 	.short	(.L_63 - .L_62)
.L_62:
        /*016c*/ 	.word	0x00000000
        /*0170*/ 	.short	0x0003
        /*0172*/ 	.short	0x0018
        /*0174*/ 	.byte	0x00, 0xf4, 0x21, 0x00


	//----- nvinfo : EIATTR_KPARAM_INFO
	.align		4
.L_63:
        /*0178*/ 	.byte	0x04, 0x17
        /*017a*/ 	.short	(.L_65 - .L_64)
.L_64:
        /*017c*/ 	.word	0x00000000
        /*0180*/ 	.short	0x0002
        /*0182*/ 	.short	0x0010
        /*0184*/ 	.byte	0x00, 0xf4, 0x21, 0x00


	//----- nvinfo : EIATTR_KPARAM_INFO
	.align		4
.L_65:
        /*0188*/ 	.byte	0x04, 0x17
        /*018a*/ 	.short	(.L_67 - .L_66)
.L_66:
        /*018c*/ 	.word	0x00000000
        /*0190*/ 	.short	0x0001
        /*0192*/ 	.short	0x0008
        /*0194*/ 	.byte	0x00, 0xf4, 0x21, 0x00


	//----- nvinfo : EIATTR_KPARAM_INFO
	.align		4
.L_67:
        /*0198*/ 	.byte	0x04, 0x17
        /*019a*/ 	.short	(.L_69 - .L_68)
.L_68:
        /*019c*/ 	.word	0x00000000
        /*01a0*/ 	.short	0x0000
        /*01a2*/ 	.short	0x0000
        /*01a4*/ 	.byte	0x00, 0xf4, 0x21, 0x00


	//----- nvinfo : EIATTR_AT_ENTRY_FRAGMENTS
	.align		4
.L_69:
        /*01a8*/ 	.byte	0x04, 0x4f
        /*01aa*/ 	.short	(.L_71 - .L_70)


	//   ....[0]....
.L_70:
        /*01ac*/ 	.word	0x00000004


	//----- nvinfo : EIATTR_RESERVED_SMEM_USED
	.align		4
.L_71:
        /*01b0*/ 	.byte	0x01, 0x41
	.zero		2


	//----- nvinfo : EIATTR_SPARSE_MMA_MASK
	.align		4
        /*01b4*/ 	.byte	0x03, 0x50
        /*01b6*/ 	.short	0x0000


	//----- nvinfo : EIATTR_TCGEN05_1CTA_USED
	.align		4
        /*01b8*/ 	.byte	0x01, 0x51
	.zero		2


	//----- nvinfo : EIATTR_MAXREG_COUNT
	.align		4
        /*01bc*/ 	.byte	0x03, 0x1b
        /*01be*/ 	.short	0x00ff


	//----- nvinfo : EIATTR_NUM_BARRIERS
	.align		4
        /*01c0*/ 	.byte	0x02, 0x4c
        /*01c2*/ 	.byte	0x01
	.zero		1


	//----- nvinfo : EIATTR_INT_WARP_WIDE_INSTR_OFFSETS
	.align		4
        /*01c4*/ 	.byte	0x04, 0x31
        /*01c6*/ 	.short	(.L_73 - .L_72)


	//   ....[0]....
.L_72:
        /*01c8*/ 	.word	0x00001720


	//   ....[1]....
        /*01cc*/ 	.word	0x00001730


	//   ....[2]....
        /*01d0*/ 	.word	0x00002120


	//   ....[3]....
        /*01d4*/ 	.word	0x00002210


	//   ....[4]....
        /*01d8*/ 	.word	0x000043f0


	//   ....[5]....
        /*01dc*/ 	.word	0x00008000


	//   ....[6]....
        /*01e0*/ 	.word	0x00008050


	//----- nvinfo : EIATTR_COOP_GROUP_MASK_REGIDS
	.align		4
.L_73:
        /*01e4*/ 	.byte	0x04, 0x29
        /*01e6*/ 	.short	(.L_75 - .L_74)


	//   ....[0]....
.L_74:
        /*01e8*/ 	.word	0xffffffff


	//   ....[1]....
        /*01ec*/ 	.word	0xffffffff


	//   ....[2]....
        /*01f0*/ 	.word	0xffffffff


	//   ....[3]....
        /*01f4*/ 	.word	0xffffffff


	//   ....[4]....
        /*01f8*/ 	.word	0xffffffff


	//   ....[5]....
        /*01fc*/ 	.word	0xffffffff


	//   ....[6]....
        /*0200*/ 	.word	0xffffffff


	//   ....[7]....
        /*0204*/ 	.word	0xffffffff


	//   ....[8]....
        /*0208*/ 	.word	0xffffffff


	//   ....[9]....
        /*020c*/ 	.word	0xffffffff


	//   ....[10]....
        /*0210*/ 	.word	0xffffffff


	//   ....[11]....
        /*0214*/ 	.word	0xffffffff


	//----- nvinfo : EIATTR_COOP_GROUP_INSTR_OFFSETS
	.align		4
.L_75:
        /*0218*/ 	.byte	0x04, 0x28
        /*021a*/ 	.short	(.L_77 - .L_76)


	//   ....[0]....
.L_76:
        /*021c*/ 	.word	0x00000050


	//   ....[1]....
        /*0220*/ 	.word	0x00000310


	//   ....[2]....
        /*0224*/ 	.word	0x00002c80


	//   ....[3]....
        /*0228*/ 	.word	0x000030b0


	//   ....[4]....
        /*022c*/ 	.word	0x000032a0


	//   ....[5]....
        /*0230*/ 	.word	0x00003310


	//   ....[6]....
        /*0234*/ 	.word	0x00004ac0


	//   ....[7]....
        /*0238*/ 	.word	0x00004b10


	//   ....[8]....
        /*023c*/ 	.word	0x00004c70


	//   ....[9]....
        /*0240*/ 	.word	0x00004ce0


	//   ....[10]....
        /*0244*/ 	.word	0x00007e90


	//   ....[11]....
        /*0248*/ 	.word	0x00008100


	//----- nvinfo : EIATTR_VRC_CTA_INIT_COUNT
	.align		4
.L_77:
        /*024c*/ 	.byte	0x02, 0x4a
        /*024e*/ 	.byte	0x80
	.zero		1


	//----- nvinfo : EIATTR_MBARRIER_INSTR_OFFSETS
	.align		4
        /*0250*/ 	.byte	0x04, 0x39
        /*0252*/ 	.short	(.L_79 - .L_78)


	//   ....[0]....
.L_78:
        /*0254*/ 	.word	0x00001ce0
        /*0258*/ 	.word	0x000000ff
        /*025c*/ 	.word	0x0000e000
        /*0260*/ 	.short	0x0100
        /*0262*/ 	.byte	0x04
	.zero		1


	//   ....[1]....
        /*0264*/ 	.word	0x00002190
        /*0268*/ 	.word	0x000000ff
        /*026c*/ 	.word	0x0000e008
        /*0270*/ 	.short	0x0100
        /*0272*/ 	.byte	0x04
	.zero		1


	//   ....[2]....
        /*0274*/ 	.word	0x00002380
        /*0278*/ 	.word	0x000000ff
        /*027c*/ 	.word	0x0000a000
        /*0280*/ 	.short	0x0100
        /*0282*/ 	.byte	0x04
	.zero		1


	//   ....[3]....
        /*0284*/ 	.word	0x00002980
        /*0288*/ 	.word	0x000000ff
        /*028c*/ 	.word	0x0000a000
        /*0290*/ 	.short	0x010a
        /*0292*/ 	.byte	0x04
	.zero		1


	//   ....[4]....
        /*0294*/ 	.word	0x00002b40
        /*0298*/ 	.word	0x000000ff
        /*029c*/ 	.word	0x0000a000
        /*02a0*/ 	.short	0x0108
        /*02a2*/ 	.byte	0x04
	.zero		1


	//   ....[5]....
        /*02a4*/ 	.word	0x00004530
        /*02a8*/ 	.word	0x000000ff
        /*02ac*/ 	.word	0x0000e010
        /*02b0*/ 	.short	0x0100
        /*02b2*/ 	.byte	0x04
	.zero		1


	//   ....[6]....
        /*02b4*/ 	.word	0x000048a0
        /*02b8*/ 	.word	0x000000ff
        /*02bc*/ 	.word	0x0000e010
        /*02c0*/ 	.short	0x010a
        /*02c2*/ 	.byte	0x04
	.zero		1


	//   ....[7]....
        /*02c4*/ 	.word	0x000049c0
        /*02c8*/ 	.word	0x000000ff
        /*02cc*/ 	.word	0x0000e010
        /*02d0*/ 	.short	0x0108
        /*02d2*/ 	.byte	0x04
	.zero		1


	//   ....[8]....
        /*02d4*/ 	.word	0x00004d40
        /*02d8*/ 	.word	0x000000b2
        /*02dc*/ 	.word	0x00000000
        /*02e0*/ 	.short	0x010a
        /*02e2*/ 	.byte	0xff
	.zero		1


	//   ....[9]....
        /*02e4*/ 	.word	0x000057d0
        /*02e8*/ 	.word	0x000000b2
        /*02ec*/ 	.word	0x00000000
        /*02f0*/ 	.short	0x010a
        /*02f2*/ 	.byte	0xff
	.zero		1


	//   ....[10]....
        /*02f4*/ 	.word	0x00005940
        /*02f8*/ 	.word	0x000000ff
        /*02fc*/ 	.word	0x0000e000
        /*0300*/ 	.short	0x0108
        /*0302*/ 	.byte	0x04
	.zero		1


	//   ....[11]....
        /*0304*/ 	.word	0x00005a60
        /*0308*/ 	.word	0x000000ff
        /*030c*/ 	.word	0x0000e008
        /*0310*/ 	.short	0x0108
        /*0312*/ 	.byte	0x04
	.zero		1


	//   ....[12]....
        /*0314*/ 	.word	0x00008120
        /*0318*/ 	.word	0x000000ff
        /*031c*/ 	.word	0x0000a000
        /*0320*/ 	.short	0x010a
        /*0322*/ 	.byte	0x04
	.zero		1


	//   ....[13]....
        /*0324*/ 	.word	0x00008150
        /*0328*/ 	.word	0x000000ff
        /*032c*/ 	.word	0x0000e010
        /*0330*/ 	.short	0x010a
        /*0332*/ 	.byte	0x04
	.zero		1


	//   ....[14]....
        /*0334*/ 	.word	0x00008180
        /*0338*/ 	.word	0x000000b2
        /*033c*/ 	.word	0x00000000
        /*0340*/ 	.short	0x010a
        /*0342*/ 	.byte	0xff
	.zero		1


	//   ....[15]....
        /*0344*/ 	.word	0x000081b0
        /*0348*/ 	.word	0x000000b2
        /*034c*/ 	.word	0x00000000
        /*0350*/ 	.short	0x010a
        /*0352*/ 	.byte	0xff
	.zero		1


	//----- nvinfo : EIATTR_NUM_MBARRIERS
	.align		4
.L_79:
        /*0354*/ 	.byte	0x03, 0x38
        /*0356*/ 	.short	0xffff


	//----- nvinfo : EIATTR_EXIT_INSTR_OFFSETS
	.align		4
        /*0358*/ 	.byte	0x04, 0x1c
        /*035a*/ 	.short	(.L_81 - .L_80)


	//   ....[0]....
.L_80:
        /*035c*/ 	.word	0x00008110


	//----- nvinfo : EIATTR_REQNTID
	.align		4
.L_81:
        /*0360*/ 	.byte	0x04, 0x10
        /*0362*/ 	.short	(.L_83 - .L_82)
.L_82:
        /*0364*/ 	.word	0x00000100
        /*0368*/ 	.word	0x00000001
        /*036c*/ 	.word	0x00000001


	//----- nvinfo : EIATTR_CRS_STACK_SIZE
	.align		4
.L_83:
        /*0370*/ 	.byte	0x04, 0x1e
        /*0372*/ 	.short	(.L_85 - .L_84)
.L_84:
        /*0374*/ 	.word	0x00000000


	//----- nvinfo : EIATTR_CBANK_PARAM_SIZE
	.align		4
.L_85:
        /*0378*/ 	.byte	0x03, 0x19
        /*037a*/ 	.short	0x0088


	//----- nvinfo : EIATTR_PARAM_CBANK
	.align		4
        /*037c*/ 	.byte	0x04, 0x0a
        /*037e*/ 	.short	(.L_87 - .L_86)
	.align		4
.L_86:
        /*0380*/ 	.word	index@(.nv.constant0.attn_fwd)
        /*0384*/ 	.short	0x0380
        /*0386*/ 	.short	0x0088


	//----- nvinfo : EIATTR_SW_WAR
	.align		4
.L_87:
        /*0388*/ 	.byte	0x04, 0x36
        /*038a*/ 	.short	(.L_89 - .L_88)
.L_88:
        /*038c*/ 	.word	0x00000008
.L_89:


//--------------------- .nv.compat                --------------------------
	.section	.nv.compat,"",@"SHT_CUDA_COMPAT_INFO"
	.align	4
        /*0000*/ 	.byte	0x02, 0x02, 0x02, 0x00, 0x02, 0x05, 0x05, 0x00, 0x02, 0x03, 0x00, 0x00, 0x02, 0x06, 0x01, 0x00


//--------------------- .nv.callgraph             --------------------------
	.section	.nv.callgraph,"",@"SHT_CUDA_CALLGRAPH"
	.align	4
	.sectionentsize	8
	.align		4
        /*0000*/ 	.word	0x00000000
	.align		4
        /*0004*/ 	.word	0xffffffff
	.align		4
        /*0008*/ 	.word	0x00000000
	.align		4
        /*000c*/ 	.word	0xfffffffe
	.align		4
        /*0010*/ 	.word	0x00000000
	.align		4
        /*0014*/ 	.word	0xfffffffd
	.align		4
        /*0018*/ 	.word	0x00000000
	.align		4
        /*001c*/ 	.word	0xfffffffc


//--------------------- .nv.constant4             --------------------------
	.section	.nv.constant4,"a",@progbits
	.align	8
	.align		8
.nv.constant4:
        /*0000*/ 	.dword	_$_str


//--------------------- .text.attn_fwd            --------------------------
	.section	.text.attn_fwd,"ax",@progbits
	.align	128
        .global         attn_fwd
        .type           attn_fwd,@function
        .size           attn_fwd,(.L_x_31 - attn_fwd)
        .other          attn_fwd,@"STO_CUDA_ENTRY STV_DEFAULT"
attn_fwd:
.text.attn_fwd:
[----:B------:R-:W0:Y:S01]  /*0000*/  LDC R1, c[0x0][0x37c] ;  /* 0x0000df00ff017b82 */ /* 0x000e220000000800 */
[----:B------:R-:W1:Y:S02]  /*0010*/  S2R R0, SR_TID.X ;  /* 0x0000000000007919 */ /* 0x000e640000002100 */
[----:B-1----:R-:W-:-:S13]  /*0020*/  ISETP.GE.U32.AND P3, PT, R0, 0x20, PT ;  /* 0x000000200000780c */ /* 0x002fda0003f66070 */
[----:B------:R-:W-:Y:S05]  /*0030*/  @P3 BRA `(.L_x_0) ;  /* 0x0000000000b83947 */ /* 0x000fea0003800000 */
[----:B------:R-:W1:Y:S01]  /*0040*/  S2UR UR6, SR_CgaCtaId ;  /* 0x00000000000679c3 */ /* 0x000e620000008800 */
[----:B------:R-:W-:Y:S01]  /*0050*/  NOP ;  /* 0x0000000000007918 */ /* 0x000fe20000000000 */
[----:B------:R-:W-:Y:S02]  /*0060*/  UMOV UR4, 0x40 ;  /* 0x0000004000047882 */ /* 0x000fe40000000000 */
[----:B-1----:R-:W-:-:S09]  /*0070*/  ULEA UR4, UR6, UR4, 0x18 ;  /* 0x0000000406047291 */ /* 0x002fd2000f8ec0ff */
[----:B------:R-:W1:Y:S01]  /*0080*/  LDS.U8 R2, [UR4] ;  /* 0x00000004ff027984 */ /* 0x000e620008000000 */
[----:B------:R-:W-:Y:S02]  /*0090*/  UMOV UR4, 0x400 ;  /* 0x0000040000047882 */ /* 0x000fe40000000000 */
[----:B------:R-:W-:Y:S01]  /*00a0*/  ULEA UR4, UR6, UR4, 0x18 ;  /* 0x0000000406047291 */ /* 0x000fe2000f8ec0ff */
[----:B-1----:R-:W-:-:S13]  /*00b0*/  ISETP.NE.AND P0, PT, R2, RZ, PT ;  /* 0x000000ff0200720c */ /* 0x002fda0003f05270 */
[----:B------:R-:W-:Y:S05]  /*00c0*/  @P0 BRA `(.L_x_1) ;  /* 0x00000000007c0947 */ /* 0x000fea0003800000 */
[----:B------:R-:W-:-:S13]  /*00d0*/  ELECT P0, URZ, PT ;  /* 0x0000000000ff782f */ /* 0x000fda0003800000 */
[----:B------:R-:W-:Y:S05]  /*00e0*/  @!P0 BRA `(.L_x_2) ;  /* 0x0000000000848947 */ /* 0x000fea0003800000 */
[----:B------:R-:W-:Y:S01]  /*00f0*/  UMOV UR5, 0x10 ;  /* 0x0000001000057882 */ /* 0x000fe20000000000 */
[----:B------:R-:W-:Y:S02]  /*0100*/  IMAD.MOV.U32 R5, RZ, RZ, 0x1 ;  /* 0x00000001ff057424 */ /* 0x000fe400078e00ff */
[----:B------:R-:W-:Y:S02]  /*0110*/  IMAD.MOV.U32 R3, RZ, RZ, 0xffff ;  /* 0x0000ffffff037424 */ /* 0x000fe400078e00ff */
[----:B------:R-:W-:Y:S04]  /*0120*/  DEPBAR.LE SB1, 0x36 ;  /* 0x00009d800000791a */ /* 0x000fe80000000000 */
[----:B------:R-:W1:Y:S02]  /*0130*/  UTCATOMSWS.FIND_AND_SET.ALIGN UP0, UR5, UR5 ;  /* 0x00000005000575e3 */ /* 0x000e640008000800 */
[----:B-1----:R-:W-:-:S04]  /*0140*/  PLOP3.LUT P0, PT, PT, PT, UP0, 0x80, 0x8 ;  /* 0x000000000008781c */ /* 0x002fc80003f0f008 */
[----:B------:R-:W-:-:S04]  /*0150*/  SEL R2, RZ, 0xffffffff, !P0 ;  /* 0xffffffffff027807 */ /* 0x000fc80004000000 */
[----:B------:R-:W-:Y:S01]  /*0160*/  ISETP.NE.AND P0, PT, R2, RZ, PT ;  /* 0x000000ff0200720c */ /* 0x000fe20003f05270 */
[----:B------:R-:W-:-:S12]  /*0170*/  IMAD.U32 R2, RZ, RZ, UR5 ;  /* 0x00000005ff027e24 */ /* 0x000fd8000f8e00ff */
[----:B------:R-:W-:Y:S05]  /*0180*/  @P0 BRA `(.L_x_3) ;  /* 0x0000000000240947 */ /* 0x000fea0003800000 */
.L_x_4:
[----:B------:R-:W-:Y:S05]  /*0190*/  NANOSLEEP 0x64 ;  /* 0x000000640000795d */ /* 0x000fea0003800000 */
[----:B------:R-:W-:-:S05]  /*01a0*/  UMOV UR5, 0x10 ;  /* 0x0000001000057882 */ /* 0x000fca0000000000 */
[----:B------:R-:W-:Y:S04]  /*01b0*/  DEPBAR.LE SB1, 0x36 ;  /* 0x00009d800000791a */ /* 0x000fe80000000000 */
[----:B------:R-:W1:Y:S02]  /*01c0*/  UTCATOMSWS.FIND_AND_SET.ALIGN UP0, UR5, UR5 ;  /* 0x00000005000575e3 */ /* 0x000e640008000800 */
[----:B-1----:R-:W-:-:S04]  /*01d0*/  PLOP3.LUT P0, PT, PT, PT, UP0, 0x80, 0x8 ;  /* 0x000000000008781c */ /* 0x002fc80003f0f008 */
[----:B------:R-:W-:-:S04]  /*01e0*/  SEL R2, RZ, 0xffffffff, !P0 ;  /* 0xffffffffff027807 */ /* 0x000fc80004000000 */
[----:B------:R-:W-:Y:S01]  /*01f0*/  ISETP.NE.AND P0, PT, R2, RZ, PT ;  /* 0x000000ff0200720c */ /* 0x000fe20003f05270 */
[----:B------:R-:W-:-:S12]  /*0200*/  IMAD.U32 R2, RZ, RZ, UR5 ;  /* 0x00000005ff027e24 */ /* 0x000fd8000f8e00ff */
[----:B------:R-:W-:Y:S05]  /*0210*/  @!P0 BRA `(.L_x_4) ;  /* 0xfffffffc00dc8947 */ /* 0x000fea000383ffff */
.L_x_3:
[C---:B------:R-:W-:Y:S01]  /*0220*/  VIADD R4, R2.reuse, 0x10 ;  /* 0x0000001002047836 */ /* 0x040fe20000000000 */
[----:B------:R-:W-:Y:S01]  /*0230*/  UMOV UR5, 0x50 ;  /* 0x0000005000057882 */ /* 0x000fe20000000000 */
[----:B------:R-:W-:Y:S01]  /*0240*/  SHF.L.U32 R3, R3, R2, RZ ;  /* 0x0000000203037219 */ /* 0x000fe200000006ff */
[----:B------:R-:W-:Y:S01]  /*0250*/  ULEA UR5, UR6, UR5, 0x18 ;  /* 0x0000000506057291 */ /* 0x000fe2000f8ec0ff */
[----:B------:R-:W-:Y:S02]  /*0260*/  SHF.L.U32 R2, R2, 0x5, RZ ;  /* 0x0000000502027819 */ /* 0x000fe400000006ff */
[----:B------:R-:W-:-:S04]  /*0270*/  SHF.L.U32 R4, R5, R4, RZ ;  /* 0x0000000405047219 */ /* 0x000fc800000006ff */
[----:B------:R-:W-:-:S05]  /*0280*/  LOP3.LUT R3, R4, R3, RZ, 0xfc, !PT ;  /* 0x0000000304037212 */ /* 0x000fca00078efcff */
[----:B------:R1:W-:Y:S04]  /*0290*/  ATOMS.OR RZ, [UR5], R3 ;  /* 0x00000003ffff798c */ /* 0x0003e8000b000005 */
[----:B------:R1:W-:Y:S01]  /*02a0*/  STS [UR4], R2 ;  /* 0x00000002ff007988 */ /* 0x0003e20008000804 */
[----:B------:R-:W-:Y:S05]  /*02b0*/  BRA `(.L_x_2) ;  /* 0x0000000000107947 */ /* 0x000fea0003800000 */
.L_x_1:
[----:B------:R-:W-:Y:S01]  /*02c0*/  IMAD.MOV.U32 R3, RZ, RZ, -0x1 ;  /* 0xffffffffff037424 */ /* 0x000fe200078e00ff */
[----:B------:R-:W-:-:S04]  /*02d0*/  MOV R2, 0x300 ;  /* 0x0000030000027802 */ /* 0x000fc80000000f00 */
[----:B------:R1:W-:Y:S03]  /*02e0*/  STS [UR4], R3 ;  /* 0x00000003ff007988 */ /* 0x0003e60008000804 */
[----:B01----:R-:W-:Y:S05]  /*02f0*/  CALL.REL.NOINC `($__internal_1_$__cuda_sm10x_tcgen05_guardrail_trap_phase_invalid_during_alloc) ;  /* 0x0000007c00c47944 */ /* 0x003fea0003c00000 */
.L_x_2:
[----:B------:R-:W-:Y:S05]  /*0300*/  WARPSYNC.ALL ;  /* 0x0000000000007948 */ /* 0x000fea0003800000 */
[----:B------:R-:W-:Y:S01]  /*0310*/  NOP ;  /* 0x0000000000007918 */ /* 0x000fe20000000000 */
.L_x_0:
[----:B------:R-:W2:Y:S01]  /*0320*/  S2R R155, SR_CTAID.X ;  /* 0x00000000009b7919 */ /* 0x000ea20000002500 */
[----:B------:R-:W3:Y:S01]  /*0330*/  S2UR UR71, SR_CTAID.Y ;  /* 0x00000000004779c3 */ /* 0x000ee20000002600 */
[----:B------:R-:W3:Y:S01]  /*0340*/  LDCU.64 UR6, c[0x0][0x3b0] ;  /* 0x00007600ff0677ac */ /* 0x000ee20008000a00 */
[----:B-1----:R-:W-:Y:S01]  /*0350*/  SHF.R.U32.HI R2, RZ, 0x6, R0 ;  /* 0x00000006ff027819 */ /* 0x002fe20000011600 */
[----:B------:R-:W-:-:S03]  /*0360*/  UMOV UR4, 0x400 ;  /* 0x0000040000047882 */ /* 0x000fc60000000000 */
[----:B------:R-:W-:Y:S01]  /*0370*/  SGXT.U32 R2, R2, 0x2 ;  /* 0x000000020202781a */ /* 0x000fe20000000000 */
[----:B------:R-:W1:Y:S01]  /*0380*/  LDCU.64 UR12, c[0x0][0x358] ;  /* 0x00006b00ff0c77ac */ /* 0x000e620008000a00 */
[----:B------:R-:W4:Y:S08]  /*0390*/  S2UR UR8, SR_CgaCtaId ;  /* 0x00000000000879c3 */ /* 0x000f300000008800 */
[----:B------:R-:W0:Y:S08]  /*03a0*/  LDC R11, c[0x0][0x3b8] ;  /* 0x0000ee00ff0b7b82 */ /* 0x000e300000000800 */
[----:B------:R-:W1:Y:S01]  /*03b0*/  LDC.64 R12, c[0x0][0x380] ;  /* 0x0000e000ff0c7b82 */ /* 0x000e620000000a00 */
[----:B---3--:R-:W-:-:S04]  /*03c0*/  UIMAD UR6, UR71, UR6, URZ ;  /* 0x00000006470672a4 */ /* 0x008fc8000f8e02ff */
[----:B------:R-:W-:Y:S01]  /*03d0*/  USHF.L.U32 UR5, UR6, 0x1, URZ ;  /* 0x0000000106057899 */ /* 0x000fe200080006ff */
[----:B--2---:R-:W-:Y:S01]  /*03e0*/  IMAD.SHL.U32 R155, R155, 0x40, RZ ;  /* 0x000000409b9b7824 */ /* 0x004fe200078e00ff */
[----:B----4-:R-:W-:Y:S01]  /*03f0*/  ULEA UR4, UR8, UR4, 0x18 ;  /* 0x0000000408047291 */ /* 0x010fe2000f8ec0ff */
[----:B------:R-:W-:Y:S03]  /*0400*/  BAR.SYNC.DEFER_BLOCKING 0x0 ;  /* 0x0000000000007b1d */ /* 0x000fe60000010000 */
[----:B------:R-:W-:-:S05]  /*0410*/  LOP3.LUT R3, R155, 0x3f, R0, 0xf8, !PT ;  /* 0x0000003f9b037812 */ /* 0x000fca00078ef800 */
[----:B------:R-:W2:Y:S01]  /*0420*/  LDC.64 R152, c[0x0][0x3c0] ;  /* 0x0000f000ff987b82 */ /* 0x000ea20000000a00 */
[----:B0-----:R-:W-:Y:S02]  /*0430*/  IMAD R6, R2, R11, RZ ;  /* 0x0000000b02067224 */ /* 0x001fe400078e02ff */
[----:B------:R-:W-:Y:S01]  /*0440*/  IMAD R4, R3, UR7, RZ ;  /* 0x0000000703047c24 */ /* 0x000fe2000f8e02ff */
[----:B------:R-:W-:Y:S01]  /*0450*/  UIMAD.WIDE UR6, UR6, 0x2, URZ ;  /* 0x00000002060678a5 */ /* 0x000fe2000f8e02ff */
[----:B------:R-:W-:Y:S02]  /*0460*/  IMAD R8, R11, 0x4, R6 ;  /* 0x000000040b087824 */ /* 0x000fe400078e0206 */
[C---:B------:R-:W-:Y:S01]  /*0470*/  IMAD.SHL.U32 R9, R4.reuse, 0x2, RZ ;  /* 0x0000000204097824 */ /* 0x040fe200078e00ff */
[----:B------:R-:W0:Y:S01]  /*0480*/  LDC.64 R82, c[0x0][0x388] ;  /* 0x0000e200ff527b82 */ /* 0x000e220000000a00 */
[----:B------:R-:W-:-:S03]  /*0490*/  IMAD.HI R4, R4, 0x2, RZ ;  /* 0x0000000204047827 */ /* 0x000fc600078e02ff */
[----:B-1----:R-:W-:Y:S01]  /*04a0*/  IADD3 R9, P0, P1, R9, UR5, R12 ;  /* 0x0000000509097c10 */ /* 0x002fe2000f91e00c */
[----:B------:R-:W1:Y:S03]  /*04b0*/  LDCU UR5, c[0x0][0x3c8] ;  /* 0x00007900ff0577ac */ /* 0x000e660008000800 */
[----:B------:R-:W-:Y:S01]  /*04c0*/  IADD3.X R7, PT, PT, R4, UR7, R13, P0, P1 ;  /* 0x0000000704077c10 */ /* 0x000fe200087e240d */
[----:B------:R-:W-:Y:S01]  /*04d0*/  IMAD R4, R11, 0x4, R8 ;  /* 0x000000040b047824 */ /* 0x000fe200078e0208 */
[C---:B------:R-:W-:Y:S01]  /*04e0*/  LEA R12, P0, R6.reuse, R9, 0x1 ;  /* 0x00000009060c7211 */ /* 0x040fe200078008ff */
[----:B------:R-:W3:Y:S03]  /*04f0*/  LDS R69, [UR4] ;  /* 0x00000004ff457984 */ /* 0x000ee60008000800 */
[----:B------:R-:W-:-:S02]  /*0500*/  LEA.HI.X.SX32 R13, R6, R7, 0x1, P0 ;  /* 0x00000007060d7211 */ /* 0x000fc400000f0eff */
[C---:B------:R-:W-:Y:S01]  /*0510*/  LEA R6, R11.reuse, R4, 0x2 ;  /* 0x000000040b067211 */ /* 0x040fe200078e10ff */
[----:B------:R-:W-:Y:S01]  /*0520*/  BAR.SYNC.DEFER_BLOCKING 0x0 ;  /* 0x0000000000007b1d */ /* 0x000fe20000010000 */
[-C--:B------:R-:W-:Y:S02]  /*0530*/  LEA R16, P1, R4, R9.reuse, 0x1 ;  /* 0x0000000904107211 */ /* 0x080fe400078208ff */
[----:B------:R-:W-:Y:S01]  /*0540*/  LEA R14, P0, R8, R9, 0x1 ;  /* 0x00000009080e7211 */ /* 0x000fe200078008ff */
[----:B------:R-:W-:Y:S01]  /*0550*/  IMAD R10, R11, 0x4, R6 ;  /* 0x000000040b0a7824 */ /* 0x000fe200078e0206 */
[----:B------:R-:W-:-:S03]  /*0560*/  LEA.HI.X.SX32 R17, R4, R7, 0x1, P1 ;  /* 0x0000000704117211 */ /* 0x000fc600008f0eff */
[----:B------:R-:W-:Y:S01]  /*0570*/  IMAD R26, R11, 0x4, R10 ;  /* 0x000000040b1a7824 */ /* 0x000fe200078e020a */
[----:B------:R-:W-:-:S03]  /*0580*/  LEA.HI.X.SX32 R15, R8, R7, 0x1, P0 ;  /* 0x00000007080f7211 */ /* 0x000fc600000f0eff */
[C---:B------:R-:W-:Y:S01]  /*0590*/  IMAD R28, R11.reuse, 0x4, R26 ;  /* 0x000000040b1c7824 */ /* 0x040fe200078e021a */
[-C--:B------:R-:W-:Y:S02]  /*05a0*/  LEA R18, P1, R6, R9.reuse, 0x1 ;  /* 0x0000000906127211 */ /* 0x080fe400078208ff */
[----:B------:R-:W-:Y:S01]  /*05b0*/  LEA R20, P0, R10, R9, 0x1 ;  /* 0x000000090a147211 */ /* 0x000fe200078008ff */
[----:B------:R-:W-:Y:S01]  /*05c0*/  IMAD R30, R11, 0x4, R28 ;  /* 0x000000040b1e7824 */ /* 0x000fe200078e021c */
[-C--:B------:R-:W-:Y:S02]  /*05d0*/  LEA.HI.X.SX32 R19, R6, R7.reuse, 0x1, P1 ;  /* 0x0000000706137211 */ /* 0x080fe400008f0eff */
[----:B------:R-:W-:Y:S02]  /*05e0*/  LEA.HI.X.SX32 R21, R10, R7, 0x1, P0 ;  /* 0x000000070a157211 */ /* 0x000fe400000f0eff */
[-C--:B------:R-:W-:Y:S02]  /*05f0*/  LEA R22, P0, R26, R9.reuse, 0x1 ;  /* 0x000000091a167211 */ /* 0x080fe400078008ff */
[----:B------:R-:W-:Y:S01]  /*0600*/  LEA R24, P1, R28, R9, 0x1 ;  /* 0x000000091c187211 */ /* 0x000fe200078208ff */
[----:B------:R4:W5:Y:S01]  /*0610*/  LDG.E.U16 R6, desc[UR12][R14.64] ;  /* 0x0000000c0e067981 */ /* 0x000962000c1e1500 */
[----:B------:R-:W-:-:S02]  /*0620*/  LEA.HI.X.SX32 R23, R26, R7, 0x1, P0 ;  /* 0x000000071a177211 */ /* 0x000fc400000f0eff */
[----:B------:R-:W-:Y:S01]  /*0630*/  LEA.HI.X.SX32 R25, R28, R7, 0x1, P1 ;  /* 0x000000071c197211 */ /* 0x000fe200008f0eff */
[----:B------:R0:W5:Y:S01]  /*0640*/  LDG.E.U16 R8, desc[UR12][R18.64] ;  /* 0x0000000c12087981 */ /* 0x000162000c1e1500 */
[----:B------:R-:W-:-:S03]  /*0650*/  LEA R26, P0, R30, R9, 0x1 ;  /* 0x000000091e1a7211 */ /* 0x000fc600078008ff */
[----:B------:R0:W5:Y:S01]  /*0660*/  LDG.E.U16 R5, desc[UR12][R16.64] ;  /* 0x0000000c10057981 */ /* 0x000162000c1e1500 */
[C---:B----4-:R-:W-:Y:S01]  /*0670*/  IMAD R14, R11.reuse, 0x4, R30 ;  /* 0x000000040b0e7824 */ /* 0x050fe200078e021e */
[----:B------:R-:W-:Y:S02]  /*0680*/  LEA.HI.X.SX32 R27, R30, R7, 0x1, P0 ;  /* 0x000000071e1b7211 */ /* 0x000fe400000f0eff */
[----:B------:R-:W5:Y:S02]  /*0690*/  LDG.E.U16 R4, desc[UR12][R12.64] ;  /* 0x0000000c0c047981 */ /* 0x000f64000c1e1500 */
[C---:B------:R-:W-:Y:S02]  /*06a0*/  LEA R28, R11.reuse, R14, 0x2 ;  /* 0x0000000e0b1c7211 */ /* 0x040fe400078e10ff */
[----:B------:R4:W5:Y:S01]  /*06b0*/  LDG.E.U16 R10, desc[UR12][R20.64] ;  /* 0x0000000c140a7981 */ /* 0x000962000c1e1500 */
[----:B0-----:R-:W-:Y:S02]  /*06c0*/  LEA R18, P0, R14, R9, 0x1 ;  /* 0x000000090e127211 */ /* 0x001fe400078008ff */
[----:B------:R-:W-:-:S02]  /*06d0*/  IMAD R30, R11, 0x4, R28 ;  /* 0x000000040b1e7824 */ /* 0x000fc400078e021c */
[----:B------:R-:W-:Y:S01]  /*06e0*/  LEA.HI.X.SX32 R19, R14, R7, 0x1, P0 ;  /* 0x000000070e137211 */ /* 0x000fe200000f0eff */
[----:B------:R0:W5:Y:S01]  /*06f0*/  LDG.E.U16 R12, desc[UR12][R22.64] ;  /* 0x0000000c160c7981 */ /* 0x000162000c1e1500 */
[-C--:B------:R-:W-:Y:S01]  /*0700*/  LEA R16, P0, R28, R9.reuse, 0x1 ;  /* 0x000000091c107211 */ /* 0x080fe200078008ff */
[C---:B------:R-:W-:Y:S01]  /*0710*/  IMAD R32, R11.reuse, 0x4, R30 ;  /* 0x000000040b207824 */ /* 0x040fe200078e021e */
[----:B----4-:R-:W-:Y:S01]  /*0720*/  LEA R20, P1, R30, R9, 0x1 ;  /* 0x000000091e147211 */ /* 0x010fe200078208ff */
[----:B------:R4:W5:Y:S01]  /*0730*/  LDG.E.U16 R13, desc[UR12][R24.64] ;  /* 0x0000000c180d7981 */ /* 0x000962000c1e1500 */
[----:B------:R-:W-:Y:S01]  /*0740*/  LEA.HI.X.SX32 R17, R28, R7, 0x1, P0 ;  /* 0x000000071c117211 */ /* 0x000fe200000f0eff */
[----:B------:R-:W-:Y:S02]  /*0750*/  IMAD R28, R11, 0x4, R32 ;  /* 0x000000040b1c7824 */ /* 0x000fe400078e0220 */
[----:B------:R-:W5:Y:S01]  /*0760*/  LDG.E.U16 R14, desc[UR12][R26.64] ;  /* 0x0000000c1a0e7981 */ /* 0x000f62000c1e1500 */
[----:B0-----:R-:W-:-:S02]  /*0770*/  LEA R22, P0, R32, R9, 0x1 ;  /* 0x0000000920167211 */ /* 0x001fc400078008ff */
[-C--:B------:R-:W-:Y:S01]  /*0780*/  LEA.HI.X.SX32 R21, R30, R7.reuse, 0x1, P1 ;  /* 0x000000071e157211 */ /* 0x080fe200008f0eff */
[----:B------:R0:W5:Y:S01]  /*0790*/  LDG.E.U16 R15, desc[UR12][R18.64] ;  /* 0x0000000c120f7981 */ /* 0x000162000c1e1500 */
[----:B------:R-:W-:Y:S01]  /*07a0*/  LEA.HI.X.SX32 R23, R32, R7, 0x1, P0 ;  /* 0x0000000720177211 */ /* 0x000fe200000f0eff */
[C---:B------:R-:W-:Y:S01]  /*07b0*/  IMAD R30, R11.reuse, 0x4, R28 ;  /* 0x000000040b1e7824 */ /* 0x040fe200078e021c */
[C---:B----4-:R-:W-:Y:S01]  /*07c0*/  LEA R24, P0, R28.reuse, R9, 0x1 ;  /* 0x000000091c187211 */ /* 0x050fe200078008ff */
[----:B------:R4:W5:Y:S03]  /*07d0*/  LDG.E.U16 R31, desc[UR12][R20.64] ;  /* 0x0000000c141f7981 */ /* 0x000966000c1e1500 */
[----:B------:R-:W-:Y:S01]  /*07e0*/  LEA.HI.X.SX32 R25, R28, R7, 0x1, P0 ;  /* 0x000000071c197211 */ /* 0x000fe200000f0eff */
[----:B------:R-:W-:Y:S01]  /*07f0*/  IMAD R28, R11, 0x4, R30 ;  /* 0x000000040b1c7824 */ /* 0x000fe200078e021e */
[----:B------:R-:W5:Y:S01]  /*0800*/  LDG.E.U16 R16, desc[UR12][R16.64] ;  /* 0x0000000c10107981 */ /* 0x000f62000c1e1500 */
[----:B0-----:R-:W-:-:S03]  /*0810*/  LEA R18, P0, R30, R9, 0x1 ;  /* 0x000000091e127211 */ /* 0x001fc600078008ff */
[----:B------:R-:W-:Y:S01]  /*0820*/  LEA R26, P1, R28, R9, 0x1 ;  /* 0x000000091c1a7211 */ /* 0x000fe200078208ff */
[----:B------:R0:W5:Y:S01]  /*0830*/  LDG.E.U16 R33, desc[UR12][R22.64] ;  /* 0x0000000c16217981 */ /* 0x000162000c1e1500 */
[C---:B------:R-:W-:Y:S02]  /*0840*/  LEA R32, R11.reuse, R28, 0x2 ;  /* 0x0000001c0b207211 */ /* 0x040fe400078e10ff */
[-C--:B------:R-:W-:Y:S02]  /*0850*/  LEA.HI.X.SX32 R19, R30, R7.reuse, 0x1, P0 ;  /* 0x000000071e137211 */ /* 0x080fe400000f0eff */
[----:B------:R-:W-:Y:S01]  /*0860*/  LEA.HI.X.SX32 R27, R28, R7, 0x1, P1 ;  /* 0x000000071c1b7211 */ /* 0x000fe200008f0eff */
[C---:B------:R-:W-:Y:S01]  /*0870*/  IMAD R30, R11.reuse, 0x4, R32 ;  /* 0x000000040b1e7824 */ /* 0x040fe200078e0220 */
[C---:B------:R-:W-:Y:S01]  /*0880*/  LEA R28, P0, R32.reuse, R9, 0x1 ;  /* 0x00000009201c7211 */ /* 0x040fe200078008ff */
[----:B------:R0:W5:Y:S03]  /*0890*/  LDG.E.U16 R17, desc[UR12][R24.64] ;  /* 0x0000000c18117981 */ /* 0x000166000c1e1500 */
[----:B------:R-:W-:Y:S01]  /*08a0*/  LEA.HI.X.SX32 R29, R32, R7, 0x1, P0 ;  /* 0x00000007201d7211 */ /* 0x000fe200000f0eff */
[C---:B------:R-:W-:Y:S01]  /*08b0*/  IMAD R32, R11.reuse, 0x4, R30 ;  /* 0x000000040b207824 */ /* 0x040fe200078e021e */
[C---:B----4-:R-:W-:Y:S01]  /*08c0*/  LEA R20, P0, R30.reuse, R9, 0x1 ;  /* 0x000000091e147211 */ /* 0x050fe200078008ff */
[----:B------:R4:W5:Y:S03]  /*08d0*/  LDG.E.U16 R35, desc[UR12][R18.64] ;  /* 0x0000000c12237981 */ /* 0x000966000c1e1500 */
[----:B------:R-:W-:Y:S01]  /*08e0*/  LEA.HI.X.SX32 R21, R30, R7, 0x1, P0 ;  /* 0x000000071e157211 */ /* 0x000fe200000f0eff */
[C---:B------:R-:W-:Y:S01]  /*08f0*/  IMAD R30, R11.reuse, 0x4, R32 ;  /* 0x000000040b1e7824 */ /* 0x040fe200078e0220 */
[-C--:B0-----:R-:W-:Y:S01]  /*0900*/  LEA R22, P0, R32, R9.reuse, 0x1 ;  /* 0x0000000920167211 */ /* 0x081fe200078008ff */
[----:B------:R0:W5:Y:S02]  /*0910*/  LDG.E.U16 R36, desc[UR12][R26.64] ;  /* 0x0000000c1a247981 */ /* 0x000164000c1e1500 */
[----:B------:R-:W-:Y:S01]  /*0920*/  IMAD R34, R11, 0x4, R30 ;  /* 0x000000040b227824 */ /* 0x000fe200078e021e */
[----:B------:R-:W-:Y:S01]  /*0930*/  LEA R24, P1, R30, R9, 0x1 ;  /* 0x000000091e187211 */ /* 0x000fe200078208ff */
[----:B------:R-:W5:Y:S01]  /*0940*/  LDG.E.U16 R37, desc[UR12][R28.64] ;  /* 0x0000000c1c257981 */ /* 0x000f62000c1e1500 */
[----:B------:R-:W-:-:S02]  /*0950*/  LEA.HI.X.SX32 R23, R32, R7, 0x1, P0 ;  /* 0x0000000720177211 */ /* 0x000fc400000f0eff */
[----:B------:R-:W-:Y:S01]  /*0960*/  LEA.HI.X.SX32 R25, R30, R7, 0x1, P1 ;  /* 0x000000071e197211 */ /* 0x000fe200008f0eff */
[C---:B------:R-:W-:Y:S01]  /*0970*/  IMAD R30, R11.reuse, 0x4, R34 ;  /* 0x000000040b1e7824 */ /* 0x040fe200078e0222 */
[C---:B----4-:R-:W-:Y:S01]  /*0980*/  LEA R18, P0, R34.reuse, R9, 0x1 ;  /* 0x0000000922127211 */ /* 0x050fe200078008ff */
[----:B------:R4:W5:Y:S03]  /*0990*/  LDG.E.U16 R38, desc[UR12][R20.64] ;  /* 0x0000000c14267981 */ /* 0x000966000c1e1500 */
[----:B------:R-:W-:Y:S01]  /*09a0*/  LEA.HI.X.SX32 R19, R34, R7, 0x1, P0 ;  /* 0x0000000722137211 */ /* 0x000fe200000f0eff */
[----:B------:R1:W5:Y:S01]  /*09b0*/  LDG.E.U16 R40, desc[UR12][R24.64] ;  /* 0x0000000c18287981 */ /* 0x000362000c1e1500 */
[C---:B0-----:R-:W-:Y:S02]  /*09c0*/  LEA R26, P0, R30.reuse, R9, 0x1 ;  /* 0x000000091e1a7211 */ /* 0x041fe400078008ff */
[----:B------:R-:W-:Y:S01]  /*09d0*/  LEA R32, R11, R30, 0x2 ;  /* 0x0000001e0b207211 */ /* 0x000fe200078e10ff */
[----:B------:R0:W5:Y:S01]  /*09e0*/  LDG.E.U16 R39, desc[UR12][R22.64] ;  /* 0x0000000c16277981 */ /* 0x000162000c1e1500 */
[----:B------:R-:W-:-:S03]  /*09f0*/  LEA.HI.X.SX32 R27, R30, R7, 0x1, P0 ;  /* 0x000000071e1b7211 */ /* 0x000fc600000f0eff */
[C---:B------:R-:W-:Y:S01]  /*0a00*/  IMAD R30, R11.reuse, 0x4, R32 ;  /* 0x000000040b1e7824 */ /* 0x040fe200078e0220 */
[-C--:B----4-:R-:W-:Y:S01]  /*0a10*/  LEA R20, P0, R32, R9.reuse, 0x1 ;  /* 0x0000000920147211 */ /* 0x090fe200078008ff */
[----:B------:R4:W5:Y:S02]  /*0a20*/  LDG.E.U16 R41, desc[UR12][R18.64] ;  /* 0x0000000c12297981 */ /* 0x000964000c1e1500 */
[C---:B------:R-:W-:Y:S01]  /*0a30*/  IMAD R34, R11.reuse, 0x4, R30 ;  /* 0x000000040b227824 */ /* 0x040fe200078e021e */
[C---:B------:R-:W-:Y:S01]  /*0a40*/  LEA R28, P1, R30.reuse, R9, 0x1 ;  /* 0x000000091e1c7211 */ /* 0x040fe200078208ff */
[----:B------:R-:W5:Y:S02]  /*0a50*/  LDG.E.U16 R42, desc[UR12][R26.64] ;  /* 0x0000000c1a2a7981 */ /* 0x000f64000c1e1500 */
[----:B-1----:R-:W-:Y:S01]  /*0a60*/  IMAD R24, R11, 0x4, R34 ;  /* 0x000000040b187824 */ /* 0x002fe200078e0222 */
[----:B------:R-:W-:-:S03]  /*0a70*/  LEA.HI.X.SX32 R29, R30, R7, 0x1, P1 ;  /* 0x000000071e1d7211 */ /* 0x000fc600008f0eff */
[C---:B------:R-:W-:Y:S01]  /*0a80*/  IMAD R30, R11.reuse, 0x4, R24 ;  /* 0x000000040b1e7824 */ /* 0x040fe200078e0218 */
[----:B------:R-:W-:Y:S01]  /*0a90*/  LEA.HI.X.SX32 R21, R32, R7, 0x1, P0 ;  /* 0x0000000720157211 */ /* 0x000fe200000f0eff */
[----:B------:R1:W5:Y:S01]  /*0aa0*/  LDG.E.U16 R44, desc[UR12][R28.64] ;  /* 0x0000000c1c2c7981 */ /* 0x000362000c1e1500 */
[C---:B0-----:R-:W-:Y:S01]  /*0ab0*/  LEA R22, P0, R34.reuse, R9, 0x1 ;  /* 0x0000000922167211 */ /* 0x041fe200078008ff */
[C---:B------:R-:W-:Y:S02]  /*0ac0*/  IMAD R32, R11.reuse, 0x4, R30 ;  /* 0x000000040b207824 */ /* 0x040fe400078e021e */
[----:B------:R0:W5:Y:S01]  /*0ad0*/  LDG.E.U16 R43, desc[UR12][R20.64] ;  /* 0x0000000c142b7981 */ /* 0x000162000c1e1500 */
[----:B------:R-:W-:Y:S02]  /*0ae0*/  LEA.HI.X.SX32 R23, R34, R7, 0x1, P0 ;  /* 0x0000000722177211 */ /* 0x000fe400000f0eff */
[C---:B----4-:R-:W-:Y:S02]  /*0af0*/  LEA R18, P0, R24.reuse, R9, 0x1 ;  /* 0x0000000918127211 */ /* 0x050fe400078008ff */
[----:B------:R-:W-:Y:S01]  /*0b00*/  LEA R34, R11, R32, 0x2 ;  /* 0x000000200b227211 */ /* 0x000fe200078e10ff */
[----:B------:R4:W5:Y:S01]  /*0b10*/  LDG.E.U16 R45, desc[UR12][R22.64] ;  /* 0x0000000c162d7981 */ /* 0x000962000c1e1500 */
[----:B------:R-:W-:-:S02]  /*0b20*/  LEA.HI.X.SX32 R19, R24, R7, 0x1, P0 ;  /* 0x0000000718137211 */ /* 0x000fc400000f0eff */
[-C--:B------:R-:W-:Y:S01]  /*0b30*/  LEA R24, P0, R30, R9.reuse, 0x1 ;  /* 0x000000091e187211 */ /* 0x080fe200078008ff */
[C---:B-1----:R-:W-:Y:S01]  /*0b40*/  IMAD R28, R11.reuse, 0x4, R34 ;  /* 0x000000040b1c7824 */ /* 0x042fe200078e0222 */
[----:B------:R-:W-:Y:S01]  /*0b50*/  LEA R26, P1, R32, R9, 0x1 ;  /* 0x00000009201a7211 */ /* 0x000fe200078208ff */
[----:B------:R1:W5:Y:S01]  /*0b60*/  LDG.E.U16 R46, desc[UR12][R18.64] ;  /* 0x0000000c122e7981 */ /* 0x000362000c1e1500 */
[----:B------:R-:W-:Y:S01]  /*0b70*/  LEA.HI.X.SX32 R25, R30, R7, 0x1, P0 ;  /* 0x000000071e197211 */ /* 0x000fe200000f0eff */
[C---:B------:R-:W-:Y:S01]  /*0b80*/  IMAD R30, R11.reuse, 0x4, R28 ;  /* 0x000000040b1e7824 */ /* 0x040fe200078e021c */
[----:B0-----:R-:W-:Y:S02]  /*0b90*/  LEA R20, P0, R34, R9, 0x1 ;  /* 0x0000000922147211 */ /* 0x001fe400078008ff */
[-C--:B------:R-:W-:Y:S01]  /*0ba0*/  LEA.HI.X.SX32 R27, R32, R7.reuse, 0x1, P1 ;  /* 0x00000007201b7211 */ /* 0x080fe200008f0eff */
[C---:B------:R-:W-:Y:S01]  /*0bb0*/  IMAD R32, R11.reuse, 0x4, R30 ;  /* 0x000000040b207824 */ /* 0x040fe200078e021e */
[----:B------:R-:W-:Y:S01]  /*0bc0*/  LEA.HI.X.SX32 R21, R34, R7, 0x1, P0 ;  /* 0x0000000722157211 */ /* 0x000fe200000f0eff */
[----:B------:R-:W5:Y:S01]  /*0bd0*/  LDG.E.U16 R47, desc[UR12][R24.64] ;  /* 0x0000000c182f7981 */ /* 0x000f62000c1e1500 */
[----:B----4-:R-:W-:Y:S01]  /*0be0*/  LEA R22, P0, R28, R9, 0x1 ;  /* 0x000000091c167211 */ /* 0x010fe200078008ff */
[----:B------:R-:W-:-:S02]  /*0bf0*/  IMAD R34, R11, 0x4, R32 ;  /* 0x000000040b227824 */ /* 0x000fc400078e0220 */
[----:B------:R0:W5:Y:S01]  /*0c00*/  LDG.E.U16 R48, desc[UR12][R26.64] ;  /* 0x0000000c1a307981 */ /* 0x000162000c1e1500 */
[----:B------:R-:W-:Y:S02]  /*0c10*/  LEA.HI.X.SX32 R23, R28, R7, 0x1, P0 ;  /* 0x000000071c177211 */ /* 0x000fe400000f0eff */
[-C--:B-1----:R-:W-:Y:S01]  /*0c20*/  LEA R18, P0, R30, R9.reuse, 0x1 ;  /* 0x000000091e127211 */ /* 0x082fe200078008ff */
[----:B------:R1:W5:Y:S01]  /*0c30*/  LDG.E.U16 R49, desc[UR12][R20.64] ;  /* 0x0000000c14317981 */ /* 0x000362000c1e1500 */
[----:B------:R-:W-:Y:S01]  /*0c40*/  LEA R28, P1, R32, R9, 0x1 ;  /* 0x00000009201c7211 */ /* 0x000fe200078208ff */
[C---:B0-----:R-:W-:Y:S01]  /*0c50*/  IMAD R26, R11.reuse, 0x4, R34 ;  /* 0x000000040b1a7824 */ /* 0x041fe200078e0222 */
[----:B------:R-:W-:Y:S01]  /*0c60*/  LEA.HI.X.SX32 R19, R30, R7, 0x1, P0 ;  /* 0x000000071e137211 */ /* 0x000fe200000f0eff */
[----:B------:R0:W5:Y:S01]  /*0c70*/  LDG.E.U16 R50, desc[UR12][R22.64] ;  /* 0x0000000c16327981 */ /* 0x000162000c1e1500 */
[----:B------:R-:W-:Y:S02]  /*0c80*/  LEA R24, P0, R34, R9, 0x1 ;  /* 0x0000000922187211 */ /* 0x000fe400078008ff */
[----:B------:R-:W-:Y:S01]  /*0c90*/  LEA R30, R11, R26, 0x2 ;  /* 0x0000001a0b1e7211 */ /* 0x000fe200078e10ff */
[----:B------:R-:W5:Y:S01]  /*0ca0*/  LDG.E.U16 R51, desc[UR12][R18.64] ;  /* 0x0000000c12337981 */ /* 0x000f62000c1e1500 */
[----:B------:R-:W-:-:S02]  /*0cb0*/  LEA.HI.X.SX32 R29, R32, R7, 0x1, P1 ;  /* 0x00000007201d7211 */ /* 0x000fc400008f0eff */
[----:B------:R-:W-:Y:S01]  /*0cc0*/  LEA.HI.X.SX32 R25, R34, R7, 0x1, P0 ;  /* 0x0000000722197211 */ /* 0x000fe200000f0eff */
[C---:B------:R-:W-:Y:S01]  /*0cd0*/  IMAD R32, R11.reuse, 0x4, R30 ;  /* 0x000000040b207824 */ /* 0x040fe200078e021e */
[C---:B-1----:R-:W-:Y:S01]  /*0ce0*/  LEA R20, P0, R26.reuse, R9, 0x1 ;  /* 0x000000091a147211 */ /* 0x042fe200078008ff */
[----:B------:R1:W5:Y:S02]  /*0cf0*/  LDG.E.U16 R52, desc[UR12][R28.64] ;  /* 0x0000000c1c347981 */ /* 0x000364000c1e1500 */
[C---:B------:R-:W-:Y:S01]  /*0d00*/  IMAD R34, R11.reuse, 0x4, R32 ;  /* 0x000000040b227824 */ /* 0x040fe200078e0220 */
[----:B------:R-:W-:Y:S01]  /*0d10*/  LEA.HI.X.SX32 R21, R26, R7, 0x1, P0 ;  /* 0x000000071a157211 */ /* 0x000fe200000f0eff */
[----:B------:R4:W5:Y:S01]  /*0d20*/  LDG.E.U16 R53, desc[UR12][R24.64] ;  /* 0x0000000c18357981 */ /* 0x000962000c1e1500 */
[-C--:B0-----:R-:W-:Y:S02]  /*0d30*/  LEA R22, P0, R30, R9.reuse, 0x1 ;  /* 0x000000091e167211 */ /* 0x081fe400078008ff */
[----:B------:R-:W-:Y:S01]  /*0d40*/  LEA R26, P1, R32, R9, 0x1 ;  /* 0x00000009201a7211 */ /* 0x000fe200078208ff */
[----:B------:R0:W5:Y:S01]  /*0d50*/  LDG.E.U16 R54, desc[UR12][R20.64] ;  /* 0x0000000c14367981 */ /* 0x000162000c1e1500 */
[----:B-1----:R-:W-:Y:S01]  /*0d60*/  IMAD R28, R11, 0x4, R34 ;  /* 0x000000040b1c7824 */ /* 0x002fe200078e0222 */
[----:B------:R-:W-:-:S03]  /*0d70*/  LEA.HI.X.SX32 R23, R30, R7, 0x1, P0 ;  /* 0x000000071e177211 */ /* 0x000fc600000f0eff */
[C---:B------:R-:W-:Y:S01]  /*0d80*/  IMAD R30, R11.reuse, 0x4, R28 ;  /* 0x000000040b1e7824 */ /* 0x040fe200078e021c */
[----:B------:R-:W-:Y:S01]  /*0d90*/  LEA.HI.X.SX32 R27, R32, R7, 0x1, P1 ;  /* 0x00000007201b7211 */ /* 0x000fe200008f0eff */
[----:B------:R-:W5:Y:S01]  /*0da0*/  LDG.E.U16 R55, desc[UR12][R22.64] ;  /* 0x0000000c16377981 */ /* 0x000f62000c1e1500 */
[C---:B------:R-:W-:Y:S01]  /*0db0*/  LEA R18, P0, R34.reuse, R9, 0x1 ;  /* 0x0000000922127211 */ /* 0x040fe200078008ff */
[C---:B------:R-:W-:Y:S02]  /*0dc0*/  IMAD R32, R11.reuse, 0x4, R30 ;  /* 0x000000040b207824 */ /* 0x040fe400078e021e */
[----:B------:R1:W5:Y:S01]  /*0dd0*/  LDG.E.U16 R56, desc[UR12][R26.64] ;  /* 0x0000000c1a387981 */ /* 0x000362000c1e1500 */
[----:B------:R-:W-:Y:S02]  /*0de0*/  LEA.HI.X.SX32 R19, R34, R7, 0x1, P0 ;  /* 0x0000000722137211 */ /* 0x000fe400000f0eff */
[C---:B----4-:R-:W-:Y:S02]  /*0df0*/  LEA R24, P0, R28.reuse, R9, 0x1 ;  /* 0x000000091c187211 */ /* 0x050fe400078008ff */
[----:B------:R-:W-:Y:S01]  /*0e00*/  LEA R34, R11, R32, 0x2 ;  /* 0x000000200b227211 */ /* 0x000fe200078e10ff */
[----:B------:R4:W5:Y:S01]  /*0e10*/  LDG.E.U16 R57, desc[UR12][R18.64] ;  /* 0x0000000c12397981 */ /* 0x000962000c1e1500 */
[----:B------:R-:W-:-:S02]  /*0e20*/  LEA.HI.X.SX32 R25, R28, R7, 0x1, P0 ;  /* 0x000000071c197211 */ /* 0x000fc400000f0eff */
[-C--:B0-----:R-:W-:Y:S01]  /*0e30*/  LEA R20, P0, R30, R9.reuse, 0x1 ;  /* 0x000000091e147211 */ /* 0x081fe200078008ff */
[C---:B-1----:R-:W-:Y:S01]  /*0e40*/  IMAD R26, R11.reuse, 0x4, R34 ;  /* 0x000000040b1a7824 */ /* 0x042fe200078e0222 */
[----:B------:R-:W-:Y:S01]  /*0e50*/  LEA R28, P1, R32, R9, 0x1 ;  /* 0x00000009201c7211 */ /* 0x000fe200078208ff */
[----:B------:R0:W5:Y:S01]  /*0e60*/  LDG.E.U16 R58, desc[UR12][R24.64] ;  /* 0x0000000c183a7981 */ /* 0x000162000c1e1500 */
[----:B------:R-:W-:Y:S01]  /*0e70*/  LEA.HI.X.SX32 R21, R30, R7, 0x1, P0 ;  /* 0x000000071e157211 */ /* 0x000fe200000f0eff */
[C---:B------:R-:W-:Y:S01]  /*0e80*/  IMAD R30, R11.reuse, 0x4, R26 ;  /* 0x000000040b1e7824 */ /* 0x040fe200078e021a */
[----:B------:R-:W-:Y:S02]  /*0e90*/  LEA R22, P0, R34, R9, 0x1 ;  /* 0x0000000922167211 */ /* 0x000fe400078008ff */
        /* <DEDUP_REMOVED lines=8> */
[-C--:B0-----:R-:W-:Y:S01]  /*0f20*/  LEA R24, P0, R30, R9.reuse, 0x1 ;  /* 0x000000091e187211 */ /* 0x081fe200078008ff */
[----:B------:R0:W5:Y:S01]  /*0f30*/  LDG.E.U16 R61, desc[UR12][R22.64] ;  /* 0x0000000c163d7981 */ /* 0x000162000c1e1500 */
[----:B------:R-:W-:Y:S01]  /*0f40*/  LEA R26, P1, R32, R9, 0x1 ;  /* 0x00000009201a7211 */ /* 0x000fe200078208ff */
[C---:B-1----:R-:W-:Y:S01]  /*0f50*/  IMAD R28, R11.reuse, 0x4, R34 ;  /* 0x000000040b1c7824 */ /* 0x042fe200078e0222 */
        /* <DEDUP_REMOVED lines=8> */
[C---:B0-----:R-:W-:Y:S01]  /*0fe0*/  LEA R22, P0, R28.reuse, R9, 0x1 ;  /* 0x000000091c167211 */ /* 0x041fe200078008ff */
[----:B------:R0:W5:Y:S02]  /*0ff0*/  LDG.E.U16 R64, desc[UR12][R26.64] ;  /* 0x0000000c1a407981 */ /* 0x000164000c1e1500 */
[C---:B------:R-:W-:Y:S01]  /*1000*/  IMAD R34, R11.reuse, 0x4, R32 ;  /* 0x000000040b227824 */ /* 0x040fe200078e0220 */
[----:B------:R-:W-:Y:S01]  /*1010*/  LEA.HI.X.SX32 R23, R28, R7, 0x1, P0 ;  /* 0x000000071c177211 */ /* 0x000fe200000f0eff */
[----:B------:R4:W5:Y:S01]  /*1020*/  LDG.E.U16 R65, desc[UR12][R20.64] ;  /* 0x0000000c14417981 */ /* 0x000962000c1e1500 */
[-C--:B-1----:R-:W-:Y:S02]  /*1030*/  LEA R18, P0, R30, R9.reuse, 0x1 ;  /* 0x000000091e127211 */ /* 0x082fe400078008ff */
[----:B------:R-:W-:Y:S01]  /*1040*/  LEA R28, P1, R32, R9, 0x1 ;  /* 0x00000009201c7211 */ /* 0x000fe200078208ff */
[----:B------:R1:W5:Y:S01]  /*1050*/  LDG.E.U16 R66, desc[UR12][R22.64] ;  /* 0x0000000c16427981 */ /* 0x000362000c1e1500 */
[----:B0-----:R-:W-:Y:S01]  /*1060*/  IMAD R26, R11, 0x4, R34 ;  /* 0x000000040b1a7824 */ /* 0x001fe200078e0222 */
        /* <DEDUP_REMOVED lines=12> */
[-C--:B-1----:R-:W-:Y:S01]  /*1130*/  LEA R22, P0, R30, R9.reuse, 0x1 ;  /* 0x000000091e167211 */ /* 0x082fe200078008ff */
[C---:B0-----:R-:W-:Y:S01]  /*1140*/  IMAD R28, R11.reuse, 0x4, R34 ;  /* 0x000000040b1c7824 */ /* 0x041fe200078e0222 */
        /* <DEDUP_REMOVED lines=33> */
[----:B------:R-:W-:Y:S01]  /*1360*/  LEA.HI.X.SX32 R25, R30, R7, 0x1, P0 ;  /* 0x000000071e197211 */ /* 0x000fe200000f0eff */
[----:B0-----:R-:W-:Y:S01]  /*1370*/  IMAD R28, R11, 0x4, R34 ;  /* 0x000000040b1c7824 */ /* 0x001fe200078e0222 */
[----:B------:R-:W-:-:S03]  /*1380*/  LEA R20, P0, R34, R9, 0x1 ;  /* 0x0000000922147211 */ /* 0x000fc600078008ff */
[C---:B------:R-:W-:Y:S01]  /*1390*/  IMAD R30, R11.reuse, 0x4, R28 ;  /* 0x000000040b1e7824 */ /* 0x040fe200078e021c */
[-C--:B------:R-:W-:Y:S01]  /*13a0*/  LEA.HI.X.SX32 R21, R34, R7.reuse, 0x1, P0 ;  /* 0x0000000722157211 */ /* 0x080fe200000f0eff */
[----:B------:R0:W5:Y:S01]  /*13b0*/  LDG.E.U16 R81, desc[UR12][R24.64] ;  /* 0x0000000c18517981 */ /* 0x000162000c1e1500 */
[----:B------:R-:W-:Y:S01]  /*13c0*/  LEA.HI.X.SX32 R27, R32, R7, 0x1, P1 ;  /* 0x00000007201b7211 */ /* 0x000fe200008f0eff */
[----:B------:R-:W-:Y:S01]  /*13d0*/  IMAD R32, R11, 0x4, R30 ;  /* 0x000000040b207824 */ /* 0x000fe200078e021e */
[C---:B----4-:R-:W-:Y:S01]  /*13e0*/  LEA R22, P0, R28.reuse, R9, 0x1 ;  /* 0x000000091c167211 */ /* 0x050fe200078008ff */
[----:B------:R4:W5:Y:S03]  /*13f0*/  LDG.E.U16 R20, desc[UR12][R20.64] ;  /* 0x0000000c14147981 */ /* 0x000966000c1e1500 */
[----:B------:R-:W-:Y:S01]  /*1400*/  LEA.HI.X.SX32 R23, R28, R7, 0x1, P0 ;  /* 0x000000071c177211 */ /* 0x000fe200000f0eff */
[----:B------:R4:W5:Y:S01]  /*1410*/  LDG.E.U16 R26, desc[UR12][R26.64] ;  /* 0x0000000c1a1a7981 */ /* 0x000962000c1e1500 */
[----:B-1----:R-:W-:-:S02]  /*1420*/  LEA R18, P0, R30, R9, 0x1 ;  /* 0x000000091e127211 */ /* 0x002fc400078008ff */
[----:B------:R-:W-:Y:S01]  /*1430*/  LEA R34, R11, R32, 0x2 ;  /* 0x000000200b227211 */ /* 0x000fe200078e10ff */
[----:B------:R4:W5:Y:S01]  /*1440*/  LDG.E.U16 R22, desc[UR12][R22.64] ;  /* 0x0000000c16167981 */ /* 0x000962000c1e1500 */
[----:B------:R-:W-:Y:S02]  /*1450*/  LEA.HI.X.SX32 R19, R30, R7, 0x1, P0 ;  /* 0x000000071e137211 */ /* 0x000fe400000f0eff */
[-C--:B------:R-:W-:Y:S02]  /*1460*/  LEA R28, P1, R32, R9.reuse, 0x1 ;  /* 0x00000009201c7211 */ /* 0x080fe400078208ff */
[----:B0-----:R-:W-:Y:S01]  /*1470*/  LEA R24, P0, R34, R9, 0x1 ;  /* 0x0000000922187211 */ /* 0x001fe200078008ff */
[----:B------:R4:W5:Y:S01]  /*1480*/  LDG.E.U16 R18, desc[UR12][R18.64] ;  /* 0x0000000c12127981 */ /* 0x000962000c1e1500 */
[-C--:B------:R-:W-:Y:S02]  /*1490*/  LEA.HI.X.SX32 R29, R32, R7.reuse, 0x1, P1 ;  /* 0x00000007201d7211 */ /* 0x080fe400008f0eff */
[----:B------:R-:W-:-:S03]  /*14a0*/  LEA.HI.X.SX32 R25, R34, R7, 0x1, P0 ;  /* 0x0000000722197211 */ /* 0x000fc600000f0eff */
[----:B------:R4:W5:Y:S04]  /*14b0*/  LDG.E.U16 R28, desc[UR12][R28.64] ;  /* 0x0000000c1c1c7981 */ /* 0x000968000c1e1500 */
[----:B------:R4:W5:Y:S01]  /*14c0*/  LDG.E.U16 R24, desc[UR12][R24.64] ;  /* 0x0000000c18187981 */ /* 0x000962000c1e1500 */
[----:B------:R-:W-:Y:S01]  /*14d0*/  LOP3.LUT R70, R0, 0xff, RZ, 0xc0, !PT ;  /* 0x000000ff00467812 */ /* 0x000fe200078ec0ff */
[----:B--2---:R-:W-:Y:S01]  /*14e0*/  IMAD R152, R152, UR71, RZ ;  /* 0x0000004798987c24 */ /* 0x004fe2000f8e02ff */
[----:B------:R-:W-:-:S03]  /*14f0*/  SHF.R.U32.HI R7, RZ, 0x5, R0 ;  /* 0x00000005ff077819 */ /* 0x000fc60000011600 */
[----:B------:R-:W-:Y:S01]  /*1500*/  IMAD R9, R70, UR5, RZ ;  /* 0x0000000546097c24 */ /* 0x000fe2000f8e02ff */
[----:B------:R-:W-:Y:S01]  /*1510*/  R2UR UR15, R7 ;  /* 0x00000000070f72ca */ /* 0x000fe200000e0000 */
[----:B------:R-:W-:Y:S01]  /*1520*/  IMAD.SHL.U32 R89, R152, 0x2, RZ ;  /* 0x0000000298597824 */ /* 0x000fe200078e00ff */
[----:B------:R-:W-:Y:S01]  /*1530*/  LOP3.LUT R7, R0, 0xc0, RZ, 0xc0, !PT ;  /* 0x000000c000077812 */ /* 0x000fe200078ec0ff */
[C---:B------:R-:W-:Y:S02]  /*1540*/  IMAD.SHL.U32 R88, R9.reuse, 0x2, RZ ;  /* 0x0000000209587824 */ /* 0x040fe400078e00ff */
[----:B------:R-:W-:Y:S01]  /*1550*/  IMAD.SHL.U32 R11, R70, 0x2, RZ ;  /* 0x00000002460b7824 */ /* 0x000fe200078e00ff */
[----:B------:R-:W-:Y:S01]  /*1560*/  SHF.R.U32.HI R30, RZ, 0x2, R7 ;  /* 0x00000002ff1e7819 */ /* 0x000fe20000011607 */
[----:B------:R-:W-:Y:S01]  /*1570*/  IMAD.HI R9, R9, 0x2, RZ ;  /* 0x0000000209097827 */ /* 0x000fe200078e02ff */
[----:B------:R-:W-:-:S03]  /*1580*/  IADD3 R88, P0, P1, R88, R82, R89 ;  /* 0x0000005258587210 */ /* 0x000fc6000791e059 */
[----:B------:R-:W-:Y:S01]  /*1590*/  IMAD.HI R152, R152, 0x2, RZ ;  /* 0x0000000298987827 */ /* 0x000fe200078e02ff */
[----:B---3--:R-:W-:Y:S02]  /*15a0*/  R2UR UR5, R69 ;  /* 0x00000000450572ca */ /* 0x008fe400000e0000 */
[----:B------:R-:W-:Y:S02]  /*15b0*/  LOP3.LUT R11, R11, R30, RZ, 0x3c, !PT ;  /* 0x0000001e0b0b7212 */ /* 0x000fe400078e3cff */
[----:B------:R-:W-:Y:S01]  /*15c0*/  IADD3.X R89, PT, PT, R9, R83, R152, P0, P1 ;  /* 0x0000005309597210 */ /* 0x000fe200007e2498 */
[----:B----4-:R-:W-:Y:S10]  /*15d0*/  @P3 BRA `(.L_x_5) ;  /* 0x0000000000183947 */ /* 0x010ff40003800000 */
[----:B------:R-:W-:Y:S01]  /*15e0*/  ELECT P0, URZ, PT ;  /* 0x0000000000ff782f */ /* 0x000fe20003800000 */
[----:B------:R-:W-:Y:S01]  /*15f0*/  IMAD.MOV.U32 R9, RZ, RZ, 0x1 ;  /* 0x00000001ff097424 */ /* 0x000fe200078e00ff */
[----:B------:R-:W-:Y:S01]  /*1600*/  UMOV UR6, 0x40 ;  /* 0x0000004000067882 */ /* 0x000fe20000000000 */
[----:B------:R-:W-:Y:S01]  /*1610*/  UVIRTCOUNT.DEALLOC.SMPOOL 0x80 ;  /* 0x000000800000784c */ /* 0x000fe20000000000 */
[----:B------:R-:W-:-:S09]  /*1620*/  ULEA UR6, UR8, UR6, 0x18 ;  /* 0x0000000608067291 */ /* 0x000fd2000f8ec0ff */
[----:B------:R0:W-:Y:S03]  /*1630*/  @P0 STS.U8 [UR6], R9 ;  /* 0x00000009ff000988 */ /* 0x0001e60008000006 */
.L_x_5:
[----:B------:R-:W-:Y:S01]  /*1640*/  USHF.L.U32 UR10, UR15, 0x15, URZ ;  /* 0x000000150f0a7899 */ /* 0x000fe200080006ff */
[----:B-----5:R1:W-:Y:S01]  /*1650*/  STS.U16 [R11+UR4], R4 ;  /* 0x000000040b007988 */ /* 0x0203e20008000404 */
[----:B------:R-:W-:Y:S01]  /*1660*/  ULOP3.LUT UR14, UR15, 0x4, URZ, 0xc0, !UPT ;  /* 0x000000040f0e7892 */ /* 0x000fe2000f8ec0ff */
[----:B------:R-:W-:Y:S01]  /*1670*/  LOP3.LUT P4, RZ, R0, 0xff, RZ, 0xc0, !PT ;  /* 0x000000ff00ff7812 */ /* 0x000fe2000788c0ff */
[----:B------:R-:W-:Y:S01]  /*1680*/  ULOP3.LUT UR10, UR10, 0x600000, URZ, 0xc0, !UPT ;  /* 0x006000000a0a7892 */ /* 0x000fe2000f8ec0ff */
[----:B------:R2:W-:Y:S01]  /*1690*/  STS.U16 [R11+UR4+0x400], R5 ;  /* 0x000400050b007988 */ /* 0x0005e20008000404 */
[----:B------:R-:W-:Y:S01]  /*16a0*/  UMOV UR16, 0x1 ;  /* 0x0000000100107882 */ /* 0x000fe20000000000 */
[----:B------:R-:W-:Y:S01]  /*16b0*/  VIADD R83, R155, 0x40 ;  /* 0x000000409b537836 */ /* 0x000fe20000000000 */
[----:B------:R-:W-:Y:S01]  /*16c0*/  UIADD3 UR6, UPT, UPT, UR5, UR10, URZ ;  /* 0x0000000a05067290 */ /* 0x000fe2000fffe0ff */
[----:B------:R-:W-:Y:S01]  /*16d0*/  STS.U16 [R11+UR4+0x800], R10 ;  /* 0x0008000a0b007988 */ /* 0x000fe20008000404 */
[----:B-1----:R-:W-:-:S02]  /*16e0*/  LOP3.LUT R4, R11, 0x40, RZ, 0x3c, !PT ;  /* 0x000000400b047812 */ /* 0x002fc400078e3cff */
[----:B------:R-:W-:Y:S01]  /*16f0*/  ULEA UR6, UR14, UR6, 0x5 ;  /* 0x000000060e067291 */ /* 0x000fe2000f8e28ff */
[----:B------:R-:W-:Y:S04]  /*1700*/  STS.U16 [R11+UR4+0xc00], R13 ;  /* 0x000c000d0b007988 */ /* 0x000fe80008000404 */
[----:B------:R1:W-:Y:S01]  /*1710*/  STS.U16 [R11+UR4+0x1000], R15 ;  /* 0x0010000f0b007988 */ /* 0x0003e20008000404 */
[----:B------:R-:W-:Y:S01]  /*1720*/  VOTEU.ALL UP0, P4 ;  /* 0x0000000000ff7886 */ /* 0x000fe20002000000 */
[----:B------:R-:W-:Y:S02]  /*1730*/  VOTEU.ALL UP1, P4 ;  /* 0x0000000000ff7886 */ /* 0x000fe40002020000 */
[----:B------:R-:W-:Y:S04]  /*1740*/  STS.U16 [R11+UR4+0x1400], R31 ;  /* 0x0014001f0b007988 */ /* 0x000fe80008000404 */
[----:B------:R-:W-:Y:S01]  /*1750*/  STS.U16 [R11+UR4+0x1800], R17 ;  /* 0x001800110b007988 */ /* 0x000fe20008000404 */
[----:B------:R-:W-:-:S04]  /*1760*/  @!UP0 UIADD3 UR8, UPT, UPT, -UR16, 0x100000, URZ ;  /* 0x0010000010088890 */ /* 0x000fc8000fffe1ff */
[----:B------:R-:W-:Y:S02]  /*1770*/  @!UP0 USHF.L.U32 UR9, UR8, 0xb, URZ ;  /* 0x0000000b08098899 */ /* 0x000fe400080006ff */
[----:B------:R-:W-:Y:S01]  /*1780*/  @!UP0 USHF.L.U32 UR8, UR8, 0x1, URZ ;  /* 0x0000000108088899 */ /* 0x000fe200080006ff */
[----:B------:R-:W-:Y:S04]  /*1790*/  STS.U16 [R11+UR4+0x1c00], R36 ;  /* 0x001c00240b007988 */ /* 0x000fe80008000404 */
        /* <DEDUP_REMOVED lines=23> */
[----:B------:R3:W-:Y:S01]  /*1910*/  STS.U16 [R11+UR4+0x7c00], R28 ;  /* 0x007c001c0b007988 */ /* 0x0007e20008000404 */
[C---:B--2---:R-:W-:Y:S01]  /*1920*/  SHF.L.U32 R5, R153.reuse, 0x1, RZ ;  /* 0x0000000199057819 */ /* 0x044fe200000006ff */
[C---:B------:R-:W-:Y:S01]  /*1930*/  IMAD R23, R153.reuse, 0xa, RZ ;  /* 0x0000000a99177824 */ /* 0x040fe200078e02ff */
[C---:B------:R-:W-:Y:S01]  /*1940*/  LEA R148, P2, R153.reuse, R88, 0x2 ;  /* 0x0000005899947211 */ /* 0x040fe200078410ff */
[----:B------:R-:W-:Y:S01]  /*1950*/  STS.U16 [R4+UR4+0x200], R6 ;  /* 0x0002000604007988 */ /* 0x000fe20008000404 */
[----:B0-----:R-:W-:Y:S01]  /*1960*/  IMAD R9, R153, 0x3, RZ ;  /* 0x0000000399097824 */ /* 0x001fe200078e02ff */
[----:B------:R-:W-:-:S02]  /*1970*/  ISETP.GT.AND P1, PT, R83, RZ, PT ;  /* 0x000000ff5300720c */ /* 0x000fc40003f24270 */
[----:B------:R-:W-:Y:S04]  /*1980*/  STS.U16 [R4+UR4+0x600], R8 ;  /* 0x0006000804007988 */ /* 0x000fe80008000404 */
[----:B------:R-:W-:Y:S04]  /*1990*/  STS.U16 [R4+UR4+0xa00], R12 ;  /* 0x000a000c04007988 */ /* 0x000fe80008000404 */
[----:B------:R-:W-:Y:S04]  /*19a0*/  STS.U16 [R4+UR4+0xe00], R14 ;  /* 0x000e000e04007988 */ /* 0x000fe80008000404 */
[----:B------:R-:W-:Y:S04]  /*19b0*/  STS.U16 [R4+UR4+0x1200], R16 ;  /* 0x0012001004007988 */ /* 0x000fe80008000404 */
[----:B------:R-:W-:Y:S04]  /*19c0*/  STS.U16 [R4+UR4+0x1600], R33 ;  /* 0x0016002104007988 */ /* 0x000fe80008000404 */
[----:B------:R0:W-:Y:S04]  /*19d0*/  STS.U16 [R4+UR4+0x1a00], R35 ;  /* 0x001a002304007988 */ /* 0x0001e80008000404 */
[----:B------:R-:W-:Y:S04]  /*19e0*/  STS.U16 [R4+UR4+0x1e00], R37 ;  /* 0x001e002504007988 */ /* 0x000fe80008000404 */
[----:B------:R-:W-:Y:S04]  /*19f0*/  STS.U16 [R4+UR4+0x2200], R39 ;  /* 0x0022002704007988 */ /* 0x000fe80008000404 */
[----:B------:R-:W-:Y:S04]  /*1a00*/  STS.U16 [R4+UR4+0x2600], R41 ;  /* 0x0026002904007988 */ /* 0x000fe80008000404 */
[----:B------:R2:W-:Y:S04]  /*1a10*/  STS.U16 [R4+UR4+0x2a00], R43 ;  /* 0x002a002b04007988 */ /* 0x0005e80008000404 */
[----:B------:R4:W-:Y:S04]  /*1a20*/  STS.U16 [R4+UR4+0x2e00], R45 ;  /* 0x002e002d04007988 */ /* 0x0009e80008000404 */
[----:B------:R0:W-:Y:S04]  /*1a30*/  STS.U16 [R4+UR4+0x3200], R47 ;  /* 0x0032002f04007988 */ /* 0x0001e80008000404 */
        /* <DEDUP_REMOVED lines=17> */
[----:B------:R0:W-:Y:S04]  /*1b50*/  STS.U16 [R4+UR4+0x7a00], R18 ;  /* 0x007a001204007988 */ /* 0x0001e80008000404 */
[----:B------:R0:W-:Y:S01]  /*1b60*/  STS.U16 [R4+UR4+0x7e00], R24 ;  /* 0x007e001804007988 */ /* 0x0001e20008000404 */
[----:B------:R-:W-:Y:S01]  /*1b70*/  STTM.16dp32bit_t0_t15.x64 tmem[UR6], RZ ;  /* 0x000000ff000079ed */ /* 0x000fe20008b00006 */
[----:B------:R-:W-:Y:S01]  /*1b80*/  STTM.16dp32bit_t16_t31.x64 tmem[UR6+0x40], RZ ;  /* 0x000040ff000079ed */ /* 0x000fe20008b20006 */
[----:B------:R-:W0:Y:S02]  /*1b90*/  FENCE.VIEW.ASYNC.T ;  /* 0x00000000000073c6 */ /* 0x000e240000000200 */
[----:B0-----:R-:W-:Y:S01]  /*1ba0*/  BAR.SYNC.DEFER_BLOCKING 0x0 ;  /* 0x0000000000007b1d */ /* 0x001fe20000010000 */
[----:B-1----:R-:W-:Y:S01]  /*1bb0*/  IMAD R15, R153, 0x6, RZ ;  /* 0x00000006990f7824 */ /* 0x002fe200078e02ff */
[----:B------:R-:W-:Y:S01]  /*1bc0*/  IADD3 R150, P5, PT, R5, R88, RZ ;  /* 0x0000005805967210 */ /* 0x000fe20007fbe0ff */
[----:B---3--:R-:W-:-:S02]  /*1bd0*/  IMAD.SHL.U32 R11, R153, 0x4, RZ ;  /* 0x00000004990b7824 */ /* 0x008fc400078e00ff */
[----:B------:R-:W-:Y:S01]  /*1be0*/  IMAD R27, R153, 0xc, RZ ;  /* 0x0000000c991b7824 */ /* 0x000fe200078e02ff */
[-C--:B------:R-:W-:Y:S01]  /*1bf0*/  IADD3 R146, P6, PT, R15, R88.reuse, RZ ;  /* 0x000000580f927210 */ /* 0x080fe20007fde0ff */
[C---:B------:R-:W-:Y:S01]  /*1c00*/  IMAD R31, R153.reuse, 0xe, RZ ;  /* 0x0000000e991f7824 */ /* 0x040fe200078e02ff */
[CC--:B------:R-:W-:Y:S01]  /*1c10*/  LEA.HI.X.SX32 R151, R153.reuse, R89.reuse, 0x1, P5 ;  /* 0x0000005999977211 */ /* 0x0c0fe200028f0eff */
[C---:B------:R-:W-:Y:S01]  /*1c20*/  IMAD R13, R153.reuse, 0x5, RZ ;  /* 0x00000005990d7824 */ /* 0x040fe200078e02ff */
[-C--:B------:R-:W-:Y:S02]  /*1c30*/  LEA R144, P5, R153, R88.reuse, 0x3 ;  /* 0x0000005899907211 */ /* 0x080fe400078a18ff */
[-C--:B------:R-:W-:Y:S01]  /*1c40*/  LEA.HI.X.SX32 R149, R5, R89.reuse, 0x1, P2 ;  /* 0x0000005905957211 */ /* 0x080fe200010f0eff */
[----:B------:R-:W-:Y:S01]  /*1c50*/  IMAD R135, R153, 0x12, RZ ;  /* 0x0000001299877824 */ /* 0x000fe200078e02ff */
[----:B------:R-:W-:Y:S01]  /*1c60*/  IADD3 R142, P2, PT, R23, R88, RZ ;  /* 0x00000058178e7210 */ /* 0x000fe20007f5e0ff */
[C---:B------:R-:W-:Y:S01]  /*1c70*/  IMAD R17, R153.reuse, 0x7, RZ ;  /* 0x0000000799117824 */ /* 0x040fe200078e02ff */
[----:B------:R-:W-:Y:S01]  /*1c80*/  PRMT R35, RZ, 0x7610, R35 ;  /* 0x00007610ff237816 */ /* 0x000fe20000000023 */
[C---:B------:R-:W-:Y:S01]  /*1c90*/  IMAD R133, R153.reuse, 0x14, RZ ;  /* 0x0000001499857824 */ /* 0x040fe200078e02ff */
[----:B--2---:R-:W-:Y:S01]  /*1ca0*/  PRMT R43, RZ, 0x7610, R43 ;  /* 0x00007610ff2b7816 */ /* 0x004fe2000000002b */
[----:B------:R-:W-:Y:S01]  /*1cb0*/  IMAD R131, R153, 0x16, RZ ;  /* 0x0000001699837824 */ /* 0x000fe200078e02ff */
[----:B------:R-:W-:Y:S01]  /*1cc0*/  PRMT R6, RZ, 0x7610, R6 ;  /* 0x00007610ff067816 */ /* 0x000fe20000000006 */
[----:B------:R-:W0:Y:S02]  /*1cd0*/  FENCE.VIEW.ASYNC.S ;  /* 0x00000000000073c6 */ /* 0x000e240000000000 */
[----:B0-----:R0:W1:Y:S02]  /*1ce0*/  @!UP1 SYNCS.EXCH.64 URZ, [UR4+0xe000], UR8 ;  /* 0x00e0000804ff95b2 */ /* 0x0010640008000100 */
[----:B-1----:R-:W-:Y:S01]  /*1cf0*/  BAR.SYNC.DEFER_BLOCKING 0x0 ;  /* 0x0000000000007b1d */ /* 0x002fe20000010000 */
[----:B------:R-:W-:-:S02]  /*1d00*/  LEA.HI.X.SX32 R147, R9, R89, 0x1, P6 ;  /* 0x0000005909937211 */ /* 0x000fc400030f0eff */
[-C--:B------:R-:W-:Y:S02]  /*1d10*/  IADD3 R140, P6, PT, R27, R88.reuse, RZ ;  /* 0x000000581b8c7210 */ /* 0x080fe40007fde0ff */
[-C--:B------:R-:W-:Y:S01]  /*1d20*/  LEA.HI.X.SX32 R145, R11, R89.reuse, 0x1, P5 ;  /* 0x000000590b917211 */ /* 0x080fe200028f0eff */
[----:B------:R-:W-:Y:S01]  /*1d30*/  IMAD.SHL.U32 R19, R153, 0x8, RZ ;  /* 0x0000000899137824 */ /* 0x000fe200078e00ff */
[-C--:B------:R-:W-:Y:S01]  /*1d40*/  IADD3 R138, P5, PT, R31, R88.reuse, RZ ;  /* 0x000000581f8a7210 */ /* 0x080fe20007fbe0ff */
[----:B------:R-:W-:Y:S01]  /*1d50*/  IMAD R21, R153, 0x9, RZ ;  /* 0x0000000999157824 */ /* 0x000fe200078e02ff */
[-C--:B------:R-:W-:Y:S01]  /*1d60*/  LEA.HI.X.SX32 R143, R13, R89.reuse, 0x1, P2 ;  /* 0x000000590d8f7211 */ /* 0x080fe200010f0eff */
[C---:B------:R-:W-:Y:S01]  /*1d70*/  IMAD R129, R153.reuse, 0x18, RZ ;  /* 0x0000001899817824 */ /* 0x040fe200078e02ff */
[CC--:B------:R-:W-:Y:S01]  /*1d80*/  LEA R136, P2, R153.reuse, R88.reuse, 0x4 ;  /* 0x0000005899887211 */ /* 0x0c0fe200078420ff */
[----:B------:R-:W-:Y:S01]  /*1d90*/  IMAD R127, R153, 0x1a, RZ ;  /* 0x0000001a997f7824 */ /* 0x000fe200078e02ff */
[-C--:B------:R-:W-:Y:S01]  /*1da0*/  IADD3 R134, P0, PT, R135, R88.reuse, RZ ;  /* 0x0000005887867210 */ /* 0x080fe20007f1e0ff */
[----:B------:R-:W-:Y:S01]  /*1db0*/  IMAD R25, R153, 0xb, RZ ;  /* 0x0000000b99197824 */ /* 0x000fe200078e02ff */
[-C--:B------:R-:W-:Y:S01]  /*1dc0*/  LEA.HI.X.SX32 R141, R15, R89.reuse, 0x1, P6 ;  /* 0x000000590f8d7211 */ /* 0x080fe200030f0eff */
[----:B------:R-:W-:Y:S01]  /*1dd0*/  IMAD R125, R153, 0x1c, RZ ;  /* 0x0000001c997d7824 */ /* 0x000fe200078e02ff */
[----:B------:R-:W-:Y:S01]  /*1de0*/  IADD3 R132, P6, PT, R133, R88, RZ ;  /* 0x0000005885847210 */ /* 0x000fe20007fde0ff */
[----:B------:R-:W-:Y:S01]  /*1df0*/  IMAD R123, R153, 0x1e, RZ ;  /* 0x0000001e997b7824 */ /* 0x000fe200078e02ff */
[----:B------:R-:W-:-:S02]  /*1e00*/  LEA.HI.X.SX32 R139, R17, R89, 0x1, P5 ;  /* 0x00000059118b7211 */ /* 0x000fc400028f0eff */
[-C--:B------:R-:W-:Y:S01]  /*1e10*/  IADD3 R130, P5, PT, R131, R88.reuse, RZ ;  /* 0x0000005883827210 */ /* 0x080fe20007fbe0ff */
[----:B------:R-:W-:Y:S01]  /*1e20*/  IMAD R29, R153, 0xd, RZ ;  /* 0x0000000d991d7824 */ /* 0x000fe200078e02ff */
[-C--:B------:R-:W-:Y:S02]  /*1e30*/  LEA.HI.X.SX32 R137, R19, R89.reuse, 0x1, P2 ;  /* 0x0000005913897211 */ /* 0x080fe400010f0eff */
[----:B------:R-:W-:Y:S01]  /*1e40*/  PRMT R14, RZ, 0x7610, R14 ;  /* 0x00007610ff0e7816 */ /* 0x000fe2000000000e */
[----:B------:R-:W-:Y:S01]  /*1e50*/  IMAD R33, R153, 0xf, RZ ;  /* 0x0000000f99217824 */ /* 0x000fe200078e02ff */
[----:B------:R-:W-:Y:S01]  /*1e60*/  IADD3 R128, P2, PT, R129, R88, RZ ;  /* 0x0000005881807210 */ /* 0x000fe20007f5e0ff */
[----:B------:R-:W2:Y:S01]  /*1e70*/  @P1 LDG.E.U16 R35, desc[UR12][R88.64] ;  /* 0x0000000c58231981 */ /* 0x000ea2000c1e1500 */
[----:B------:R-:W-:Y:S02]  /*1e80*/  LEA.HI.X.SX32 R135, R21, R89, 0x1, P0 ;  /* 0x0000005915877211 */ /* 0x000fe400000f0eff */
[----:B------:R-:W-:Y:S01]  /*1e90*/  PRMT R37, RZ, 0x7610, R37 ;  /* 0x00007610ff257816 */ /* 0x000fe20000000025 */
[----:B------:R-:W3:Y:S01]  /*1ea0*/  @P1 LDG.E.U16 R43, desc[UR12][R136.64] ;  /* 0x0000000c882b1981 */ /* 0x000ee2000c1e1500 */
[----:B----4-:R-:W-:-:S02]  /*1eb0*/  PRMT R45, RZ, 0x7610, R45 ;  /* 0x00007610ff2d7816 */ /* 0x010fc4000000002d */
[-C--:B------:R-:W-:Y:S01]  /*1ec0*/  IADD3 R126, P0, PT, R127, R88.reuse, RZ ;  /* 0x000000587f7e7210 */ /* 0x080fe20007f1e0ff */
[----:B------:R-:W4:Y:S01]  /*1ed0*/  @P1 LDG.E.U16 R6, desc[UR12][R150.64] ;  /* 0x0000000c96061981 */ /* 0x000f22000c1e1500 */
[-C--:B------:R-:W-:Y:S02]  /*1ee0*/  LEA.HI.X.SX32 R133, R23, R89.reuse, 0x1, P6 ;  /* 0x0000005917857211 */ /* 0x080fe400030f0eff */
[----:B------:R-:W-:Y:S01]  /*1ef0*/  PRMT R8, RZ, 0x7610, R8 ;  /* 0x00007610ff087816 */ /* 0x000fe20000000008 */
[----:B------:R-:W4:Y:S01]  /*1f00*/  @P1 LDG.E.U16 R14, desc[UR12][R134.64] ;  /* 0x0000000c860e1981 */ /* 0x000f22000c1e1500 */
[----:B------:R-:W-:Y:S02]  /*1f10*/  PRMT R16, RZ, 0x7610, R16 ;  /* 0x00007610ff107816 */ /* 0x000fe40000000010 */
[----:B------:R-:W-:Y:S01]  /*1f20*/  IADD3 R124, P6, PT, R125, R88, RZ ;  /* 0x000000587d7c7210 */ /* 0x000fe20007fde0ff */
[----:B------:R-:W4:Y:S01]  /*1f30*/  @P1 LDG.E.U16 R37, desc[UR12][R148.64] ;  /* 0x0000000c94251981 */ /* 0x000f22000c1e1500 */
[----:B------:R-:W-:-:S02]  /*1f40*/  LEA.HI.X.SX32 R131, R25, R89, 0x1, P5 ;  /* 0x0000005919837211 */ /* 0x000fc400028f0eff */
[----:B------:R-:W-:Y:S01]  /*1f50*/  PRMT R39, RZ, 0x7610, R39 ;  /* 0x00007610ff277816 */ /* 0x000fe20000000027 */
[----:B------:R-:W4:Y:S01]  /*1f60*/  @P1 LDG.E.U16 R45, desc[UR12][R132.64] ;  /* 0x0000000c842d1981 */ /* 0x000f22000c1e1500 */
[----:B------:R-:W-:Y:S02]  /*1f70*/  PRMT R47, RZ, 0x7610, R47 ;  /* 0x00007610ff2f7816 */ /* 0x000fe4000000002f */
[----:B------:R-:W-:Y:S01]  /*1f80*/  IADD3 R122, P5, PT, R123, R88, RZ ;  /* 0x000000587b7a7210 */ /* 0x000fe20007fbe0ff */
[----:B------:R-:W4:Y:S01]  /*1f90*/  @P1 LDG.E.U16 R8, desc[UR12][R146.64] ;  /* 0x0000000c92081981 */ /* 0x000f22000c1e1500 */
[----:B------:R-:W-:Y:S02]  /*1fa0*/  PRMT R10, RZ, 0x7610, R10 ;  /* 0x00007610ff0a7816 */ /* 0x000fe4000000000a */
[----:B------:R-:W-:Y:S01]  /*1fb0*/  PRMT R18, RZ, 0x7610, R18 ;  /* 0x00007610ff127816 */ /* 0x000fe20000000012 */
[----:B------:R-:W4:Y:S01]  /*1fc0*/  @P1 LDG.E.U16 R16, desc[UR12][R130.64] ;  /* 0x0000000c82101981 */ /* 0x000f22000c1e1500 */
[----:B------:R-:W-:-:S02]  /*1fd0*/  LEA.HI.X.SX32 R129, R27, R89, 0x1, P2 ;  /* 0x000000591b817211 */ /* 0x000fc400010f0eff */
[----:B------:R-:W-:Y:S01]  /*1fe0*/  PRMT R41, RZ, 0x7610, R41 ;  /* 0x00007610ff297816 */ /* 0x000fe20000000029 */
[----:B------:R-:W4:Y:S01]  /*1ff0*/  @P1 LDG.E.U16 R39, desc[UR12][R144.64] ;  /* 0x0000000c90271981 */ /* 0x000f22000c1e1500 */
[----:B------:R-:W-:Y:S02]  /*2000*/  PRMT R49, RZ, 0x7610, R49 ;  /* 0x00007610ff317816 */ /* 0x000fe40000000031 */
[-C--:B------:R-:W-:Y:S01]  /*2010*/  LEA.HI.X.SX32 R127, R29, R89.reuse, 0x1, P0 ;  /* 0x000000591d7f7211 */ /* 0x080fe200000f0eff */
[----:B------:R-:W4:Y:S01]  /*2020*/  @P1 LDG.E.U16 R47, desc[UR12][R128.64] ;  /* 0x0000000c802f1981 */ /* 0x000f22000c1e1500 */
[----:B------:R-:W-:Y:S02]  /*2030*/  PRMT R12, RZ, 0x7610, R12 ;  /* 0x00007610ff0c7816 */ /* 0x000fe4000000000c */
[----:B------:R-:W-:Y:S01]  /*2040*/  PRMT R20, RZ, 0x7610, R20 ;  /* 0x00007610ff147816 */ /* 0x000fe20000000014 */
[----:B------:R-:W4:Y:S01]  /*2050*/  @P1 LDG.E.U16 R10, desc[UR12][R142.64] ;  /* 0x0000000c8e0a1981 */ /* 0x000f22000c1e1500 */
[----:B------:R-:W-:-:S02]  /*2060*/  LEA.HI.X.SX32 R125, R31, R89, 0x1, P6 ;  /* 0x000000591f7d7211 */ /* 0x000fc400030f0eff */
[----:B------:R-:W-:Y:S01]  /*2070*/  LEA.HI.X.SX32 R123, R33, R89, 0x1, P5 ;  /* 0x00000059217b7211 */ /* 0x000fe200028f0eff */
[----:B------:R-:W4:Y:S04]  /*2080*/  @P1 LDG.E.U16 R18, desc[UR12][R126.64] ;  /* 0x0000000c7e121981 */ /* 0x000f28000c1e1500 */
[----:B------:R-:W4:Y:S04]  /*2090*/  @P1 LDG.E.U16 R41, desc[UR12][R140.64] ;  /* 0x0000000c8c291981 */ /* 0x000f28000c1e1500 */
[----:B------:R-:W4:Y:S04]  /*20a0*/  @P1 LDG.E.U16 R49, desc[UR12][R124.64] ;  /* 0x0000000c7c311981 */ /* 0x000f28000c1e1500 */
[----:B------:R-:W4:Y:S04]  /*20b0*/  @P1 LDG.E.U16 R12, desc[UR12][R138.64] ;  /* 0x0000000c8a0c1981 */ /* 0x000f28000c1e1500 */
[----:B------:R-:W4:Y:S01]  /*20c0*/  @P1 LDG.E.U16 R20, desc[UR12][R122.64] ;  /* 0x0000000c7a141981 */ /* 0x000f22000c1e1500 */
[----:B------:R-:W-:Y:S01]  /*20d0*/  LOP3.LUT R4, R0, 0x3f, RZ, 0xc0, !PT ;  /* 0x0000003f00047812 */ /* 0x000fe200078ec0ff */
[----:B0-----:R-:W-:-:S04]  /*20e0*/  @!UP0 UIADD3 UR8, UPT, UPT, -UR16, 0x100000, URZ ;  /* 0x0010000010088890 */ /* 0x001fc8000fffe1ff */
[----:B------:R-:W-:Y:S02]  /*20f0*/  @!UP0 USHF.L.U32 UR9, UR8, 0xb, URZ ;  /* 0x0000000b08098899 */ /* 0x000fe400080006ff */
[----:B------:R-:W-:Y:S01]  /*2100*/  @!UP0 USHF.L.U32 UR8, UR8, 0x1, URZ ;  /* 0x0000000108088899 */ /* 0x000fe200080006ff */
[----:B------:R-:W-:Y:S01]  /*2110*/  IMAD R4, R7, 0x10, R4 ;  /* 0x0000001007047824 */ /* 0x000fe200078e0204 */
[----:B------:R-:W-:-:S03]  /*2120*/  VOTEU.ALL UP1, P4 ;  /* 0x0000000000ff7886 */ /* 0x000fc60002020000 */
[----:B------:R-:W-:Y:S01]  /*2130*/  IMAD.SHL.U32 R82, R4, 0x2, RZ ;  /* 0x0000000204527824 */ /* 0x000fe200078e00ff */
[----:B------:R-:W-:-:S04]  /*2140*/  @!UP0 UIADD3 UR16, UPT, UPT, -UR16, 0x100000, URZ ;  /* 0x0010000010108890 */ /* 0x000fc8000fffe1ff */
[----:B------:R-:W-:Y:S02]  /*2150*/  @!UP0 USHF.L.U32 UR17, UR16, 0xb, URZ ;  /* 0x0000000b10118899 */ /* 0x000fe400080006ff */
[----:B------:R-:W-:Y:S01]  /*2160*/  @!UP0 USHF.L.U32 UR16, UR16, 0x1, URZ ;  /* 0x0000000110108899 */ /* 0x000fe200080006ff */
[----:B------:R-:W-:Y:S02]  /*2170*/  ISETP.EQ.U32.AND P2, PT, RZ, UR15, P1 ;  /* 0x0000000fff007c0c */ /* 0x000fe40008f42070 */
[C---:B------:R-:W-:Y:S01]  /*2180*/  LOP3.LUT R81, R82.reuse, 0x10, RZ, 0x3c, !PT ;  /* 0x0000001052517812 */ /* 0x040fe200078e3cff */
[----:B------:R0:W1:Y:S01]  /*2190*/  @!UP1 SYNCS.EXCH.64 URZ, [UR4+0xe008], UR8 ;  /* 0x00e0080804ff95b2 */ /* 0x0000620008000100 */
[C---:B------:R-:W-:Y:S02]  /*21a0*/  LOP3.LUT R80, R82.reuse, 0x20, RZ, 0x3c, !PT ;  /* 0x0000002052507812 */ /* 0x040fe400078e3cff */
[C---:B------:R-:W-:Y:S02]  /*21b0*/  LOP3.LUT R79, R82.reuse, 0x30, RZ, 0x3c, !PT ;  /* 0x00000030524f7812 */ /* 0x040fe400078e3cff */
[----:B------:R-:W-:-:S02]  /*21c0*/  LOP3.LUT R78, R82, 0x40, RZ, 0x3c, !PT ;  /* 0x00000040524e7812 */ /* 0x000fc400078e3cff */
[C---:B------:R-:W-:Y:S01]  /*21d0*/  LOP3.LUT R77, R82.reuse, 0x50, RZ, 0x3c, !PT ;  /* 0x00000050524d7812 */ /* 0x040fe200078e3cff */
[----:B------:R-:W-:Y:S01]  /*21e0*/  UIADD3 UR7, UPT, UPT, UR5, 0x100000, URZ ;  /* 0x0010000005077890 */ /* 0x000fe2000fffe0ff */
[C---:B------:R-:W-:Y:S02]  /*21f0*/  LOP3.LUT R76, R82.reuse, 0x60, RZ, 0x3c, !PT ;  /* 0x00000060524c7812 */ /* 0x040fe400078e3cff */
[----:B------:R-:W-:Y:S01]  /*2200*/  LOP3.LUT R75, R82, 0x70, RZ, 0x3c, !PT ;  /* 0x00000070524b7812 */ /* 0x000fe200078e3cff */
[----:B------:R-:W-:Y:S01]  /*2210*/  VOTEU.ALL UP1, P4 ;  /* 0x0000000000ff7886 */ /* 0x000fe20002020000 */
[----:B0-----:R-:W-:Y:S02]  /*2220*/  UIADD3 UR8, UPT, UPT, UR10, UR7, URZ ;  /* 0x000000070a087290 */ /* 0x001fe4000fffe0ff */
[----:B------:R-:W-:Y:S02]  /*2230*/  UIADD3 UR11, UPT, UPT, UR4, 0xa000, URZ ;  /* 0x0000a000040b7890 */ /* 0x000fe4000fffe0ff */
[----:B------:R-:W-:Y:S01]  /*2240*/  ULEA UR8, UR14, UR8, 0x1 ;  /* 0x000000080e087291 */ /* 0x000fe2000f8e08ff */
[----:B--2---:R0:W-:Y:S04]  /*2250*/  STS.U16 [R82+UR4+0x8000], R35 ;  /* 0x0080002352007988 */ /* 0x0041e80008000404 */
[----:B---3--:R0:W-:Y:S04]  /*2260*/  STS.U16 [R82+UR4+0x8400], R43 ;  /* 0x0084002b52007988 */ /* 0x0081e80008000404 */
[----:B----4-:R0:W-:Y:S04]  /*2270*/  STS.U16 [R81+UR4+0x8080], R6 ;  /* 0x0080800651007988 */ /* 0x0101e80008000404 */
[----:B------:R0:W-:Y:S04]  /*2280*/  STS.U16 [R81+UR4+0x8480], R14 ;  /* 0x0084800e51007988 */ /* 0x0001e80008000404 */
        /* <DEDUP_REMOVED lines=11> */
[----:B------:R0:W-:Y:S01]  /*2340*/  STS.U16 [R75+UR4+0x8780], R20 ;  /* 0x008780144b007988 */ /* 0x0001e20008000404 */
[----:B-1----:R1:W-:Y:S06]  /*2350*/  MEMBAR.ALL.CTA ;  /* 0x0000000000007992 */ /* 0x0023ec0000008000 */
[----:B-1----:R-:W-:Y:S04]  /*2360*/  FENCE.VIEW.ASYNC.S ;  /* 0x00000000000073c6 */ /* 0x002fe80000000000 */
[----:B------:R-:W1:Y:S02]  /*2370*/  FENCE.VIEW.ASYNC.S ;  /* 0x00000000000073c6 */ /* 0x000e640000000000 */
[----:B-1----:R0:W1:Y:S02]  /*2380*/  @!UP1 SYNCS.EXCH.64 URZ, [UR4+0xa000], UR16 ;  /* 0x00a0001004ff95b2 */ /* 0x0020640008000100 */
[----:B-1----:R-:W-:Y:S06]  /*2390*/  BAR.SYNC.DEFER_BLOCKING 0x0 ;  /* 0x0000000000007b1d */ /* 0x002fec0000010000 */
[----:B0-----:R-:W-:Y:S05]  /*23a0*/  @!P2 BRA `(.L_x_6) ;  /* 0x000000040070a947 */ /* 0x001fea0003800000 */
[----:B------:R-:W-:Y:S02]  /*23b0*/  USHF.R.U32.HI UR68, URZ, 0x4, UR4 ;  /* 0x00000004ff447899 */ /* 0x000fe40008011604 */
[----:B------:R-:W-:Y:S02]  /*23c0*/  UIADD3 UR16, UPT, UPT, UR4, 0x8000, URZ ;  /* 0x0000800004107890 */ /* 0x000fe4000fffe0ff */
[----:B------:R-:W-:Y:S02]  /*23d0*/  USGXT.U32 UR68, UR68, 0xe ;  /* 0x0000000e4444789a */ /* 0x000fe40008000000 */
[----:B------:R-:W-:Y:S02]  /*23e0*/  USHF.R.U32.HI UR16, URZ, 0x4, UR16 ;  /* 0x00000004ff107899 */ /* 0x000fe40008011610 */
[----:B------:R-:W-:Y:S02]  /*23f0*/  UIADD3 UR74, UP1, UPT, UR68, 0x80, URZ ;  /* 0x00000080444a7890 */ /* 0x000fe4000ff3e0ff */
[----:B------:R-:W-:Y:S01]  /*2400*/  USGXT.U32 UR72, UR16, 0xe ;  /* 0x0000000e1048789a */ /* 0x000fe20008000000 */
[----:B------:R-:W-:Y:S01]  /*2410*/  UMOV UR9, URZ ;  /* 0x000000ff00097c82 */ /* 0x000fe20008000000 */
[----:B------:R-:W-:Y:S01]  /*2420*/  UMOV UR20, URZ ;  /* 0x000000ff00147c82 */ /* 0x000fe20008000000 */
[----:B------:R-:W-:-:S02]  /*2430*/  UIADD3.X UR75, UPT, UPT, UR9, 0x40004040, URZ, UP1, !UPT ;  /* 0x40004040094b7890 */ /* 0x000fc40008ffe4ff */
[----:B------:R-:W-:Y:S01]  /*2440*/  UIADD3 UR22, UP1, UPT, UR72, 0x2, URZ ;  /* 0x0000000248167890 */ /* 0x000fe2000ff3e0ff */
[----:B------:R-:W-:Y:S01]  /*2450*/  UMOV UR16, UR11 ;  /* 0x0000000b00107c82 */ /* 0x000fe20008000000 */
[----:B------:R-:W-:Y:S02]  /*2460*/  UMOV UR17, URZ ;  /* 0x000000ff00117c82 */ /* 0x000fe40008000000 */
[----:B------:R-:W-:Y:S01]  /*2470*/  UIADD3.X UR23, UPT, UPT, UR20, 0x40004040, URZ, UP1, !UPT ;  /* 0x4000404014177890 */ /* 0x000fe20008ffe4ff */
[----:B------:R-:W-:Y:S01]  /*2480*/  UMOV UR9, UR16 ;  /* 0x0000001000097c82 */ /* 0x000fe20008000000 */
[----:B------:R-:W-:Y:S02]  /*2490*/  UIADD3.64 UR16, UPT, UPT, UR74, 0x80, URZ ;  /* 0x000000804a107897 */ /* 0x000fe4000fffe0ff */
[----:B------:R-:W-:Y:S02]  /*24a0*/  UIADD3.64 UR20, UPT, UPT, UR22, 0x2, URZ ;  /* 0x0000000216147897 */ /* 0x000fe4000fffe0ff */
[----:B------:R-:W-:-:S02]  /*24b0*/  UIADD3.64 UR62, UPT, UPT, UR74, 0x100, URZ ;  /* 0x000001004a3e7897 */ /* 0x000fc4000fffe0ff */
[----:B------:R-:W-:Y:S02]  /*24c0*/  UIADD3.64 UR64, UPT, UPT, UR22, 0x4, URZ ;  /* 0x0000000416407897 */ /* 0x000fe4000fffe0ff */
[----:B------:R-:W-:Y:S02]  /*24d0*/  UIADD3.64 UR58, UPT, UPT, UR74, 0x180, URZ ;  /* 0x000001804a3a7897 */ /* 0x000fe4000fffe0ff */
[----:B------:R-:W-:Y:S01]  /*24e0*/  UIADD3.64 UR56, UPT, UPT, UR22, 0x7e, URZ ;  /* 0x0000007e16387897 */ /* 0x000fe2000fffe0ff */
[----:B------:R-:W-:Y:S01]  /*24f0*/  UMOV UR66, 0x0 ;  /* 0x0000000000427882 */ /* 0x000fe20000000000 */
[----:B------:R-:W-:Y:S01]  /*2500*/  UMOV UR67, 0x4048010 ;  /* 0x0404801000437882 */ /* 0x000fe20000000000 */
[----:B------:R-:W-:Y:S01]  /*2510*/  UIADD3.64 UR48, UPT, UPT, UR74, 0x200, URZ ;  /* 0x000002004a307897 */ /* 0x000fe2000fffe0ff */
[----:B------:R-:W-:Y:S01]  /*2520*/  UMOV UR69, 0x40004040 ;  /* 0x4000404000457882 */ /* 0x000fe20000000000 */
[----:B------:R-:W-:Y:S01]  /*2530*/  UMOV UR73, 0x40004040 ;  /* 0x4000404000497882 */ /* 0x000fe20000000000 */
[----:B------:R-:W-:Y:S01]  /*2540*/  UIADD3.64 UR44, UPT, UPT, UR22, 0x80, URZ ;  /* 0x00000080162c7897 */ /* 0x000fe2000fffe0ff */
[----:B------:R0:W-:Y:S01]  /*2550*/  UTCHMMA gdesc[UR68], gdesc[UR72], tmem[UR7], tmem[UR66], idesc[UR67], !UPT ;  /* 0x00ff4248440075ea */ /* 0x0001e2000f800007 */
[----:B------:R-:W-:Y:S01]  /*2560*/  UMOV UR26, 0x0 ;  /* 0x00000000001a7882 */ /* 0x000fe20000000000 */
[----:B------:R-:W-:Y:S01]  /*2570*/  UMOV UR27, 0x4048010 ;  /* 0x04048010001b7882 */ /* 0x000fe20000000000 */
[----:B------:R-:W-:Y:S01]  /*2580*/  UMOV UR76, 0x0 ;  /* 0x00000000004c7882 */ /* 0x000fe20000000000 */
[----:B------:R-:W-:Y:S01]  /*2590*/  UMOV UR77, 0x4048010 ;  /* 0x04048010004d7882 */ /* 0x000fe20000000000 */
[----:B------:R-:W-:Y:S01]  /*25a0*/  UMOV UR60, 0x0 ;  /* 0x00000000003c7882 */ /* 0x000fe20000000000 */
[----:B------:R-:W-:Y:S01]  /*25b0*/  UMOV UR61, 0x4048010 ;  /* 0x04048010003d7882 */ /* 0x000fe20000000000 */
[----:B------:R-:W-:Y:S01]  /*25c0*/  UTCHMMA gdesc[UR74], gdesc[UR22], tmem[UR7], tmem[UR26], idesc[UR27], UPT ;  /* 0x00ff1a164a0075ea */ /* 0x000fe2000b800007 */
[----:B------:R-:W-:Y:S01]  /*25d0*/  UMOV UR52, 0x0 ;  /* 0x0000000000347882 */ /* 0x000fe20000000000 */
[----:B------:R-:W-:Y:S01]  /*25e0*/  UMOV UR53, 0x4048010 ;  /* 0x0404801000357882 */ /* 0x000fe20000000000 */
[----:B------:R-:W-:Y:S01]  /*25f0*/  UIADD3.64 UR32, UPT, UPT, UR74, 0x280, URZ ;  /* 0x000002804a207897 */ /* 0x000fe2000fffe0ff */
[----:B------:R-:W-:Y:S01]  /*2600*/  UTCHMMA gdesc[UR16], gdesc[UR20], tmem[UR7], tmem[UR76], idesc[UR77], UPT ;  /* 0x00ff4c14100075ea */ /* 0x000fe2000b800007 */
[----:B0-----:R-:W-:Y:S01]  /*2610*/  UIADD3.64 UR66, UPT, UPT, UR22, 0x82, URZ ;  /* 0x0000008216427897 */ /* 0x001fe2000fffe0ff */
[----:B------:R-:W-:Y:S01]  /*2620*/  UTCHMMA gdesc[UR62], gdesc[UR64], tmem[UR7], tmem[UR60], idesc[UR61], UPT ;  /* 0x00ff3c403e0075ea */ /* 0x000fe2000b800007 */
[----:B------:R-:W-:Y:S01]  /*2630*/  UIADD3.64 UR54, UPT, UPT, UR74, 0x300, URZ ;  /* 0x000003004a367897 */ /* 0x000fe2000fffe0ff */
[----:B------:R0:W-:Y:S01]  /*2640*/  UTCHMMA gdesc[UR58], gdesc[UR56], tmem[UR7], tmem[UR52], idesc[UR53], UPT ;  /* 0x00ff34383a0075ea */ /* 0x0001e2000b800007 */
[----:B------:R-:W-:-:S02]  /*2650*/  UIADD3.64 UR72, UPT, UPT, UR22, 0x84, URZ ;  /* 0x0000008416487897 */ /* 0x000fc4000fffe0ff */
[----:B------:R-:W-:Y:S02]  /*2660*/  UIADD3.64 UR50, UPT, UPT, UR74, 0x380, URZ ;  /* 0x000003804a327897 */ /* 0x000fe4000fffe0ff */
[----:B------:R-:W-:Y:S01]  /*2670*/  UIADD3.64 UR68, UPT, UPT, UR22, 0xfe, URZ ;  /* 0x000000fe16447897 */ /* 0x000fe2000fffe0ff */
[----:B------:R-:W-:Y:S01]  /*2680*/  UMOV UR38, 0x0 ;  /* 0x0000000000267882 */ /* 0x000fe20000000000 */
[----:B------:R-:W-:Y:S01]  /*2690*/  UMOV UR39, 0x4048010 ;  /* 0x0404801000277882 */ /* 0x000fe20000000000 */
[----:B------:R-:W-:Y:S01]  /*26a0*/  UIADD3.64 UR46, UPT, UPT, UR74, 0x400, URZ ;  /* 0x000004004a2e7897 */ /* 0x000fe2000fffe0ff */
[----:B------:R1:W-:Y:S01]  /*26b0*/  UTCHMMA gdesc[UR48], gdesc[UR44], tmem[UR7], tmem[UR38], idesc[UR39], UPT ;  /* 0x00ff262c300075ea */ /* 0x0003e2000b800007 */
[----:B0-----:R-:W-:Y:S02]  /*26c0*/  UIADD3.64 UR52, UPT, UPT, UR22, 0x100, URZ ;  /* 0x0000010016347897 */ /* 0x001fe4000fffe0ff */
[----:B------:R-:W-:Y:S02]  /*26d0*/  UIADD3.64 UR42, UPT, UPT, UR74, 0x480, URZ ;  /* 0x000004804a2a7897 */ /* 0x000fe4000fffe0ff */
[----:B------:R-:W-:-:S02]  /*26e0*/  UIADD3.64 UR36, UPT, UPT, UR74, 0x500, URZ ;  /* 0x000005004a247897 */ /* 0x000fc4000fffe0ff */
[----:B------:R-:W-:Y:S02]  /*26f0*/  UIADD3.64 UR30, UPT, UPT, UR74, 0x580, URZ ;  /* 0x000005804a1e7897 */ /* 0x000fe4000fffe0ff */
[----:B------:R-:W-:Y:S02]  /*2700*/  UIADD3.64 UR26, UPT, UPT, UR74, 0x600, URZ ;  /* 0x000006004a1a7897 */ /* 0x000fe4000fffe0ff */
[----:B------:R-:W-:Y:S02]  /*2710*/  UIADD3.64 UR20, UPT, UPT, UR74, 0x680, URZ ;  /* 0x000006804a147897 */ /* 0x000fe4000fffe0ff */
[----:B------:R-:W-:Y:S02]  /*2720*/  UIADD3.64 UR16, UPT, UPT, UR74, 0x700, URZ ;  /* 0x000007004a107897 */ /* 0x000fe4000fffe0ff */
[----:B------:R-:W-:Y:S02]  /*2730*/  UIADD3.64 UR76, UPT, UPT, UR22, 0x102, URZ ;  /* 0x00000102164c7897 */ /* 0x000fe4000fffe0ff */
[----:B------:R-:W-:-:S02]  /*2740*/  UIADD3.64 UR74, UPT, UPT, UR22, 0x104, URZ ;  /* 0x00000104164a7897 */ /* 0x000fc4000fffe0ff */
[----:B-1----:R-:W-:Y:S01]  /*2750*/  UIADD3.64 UR44, UPT, UPT, UR22, 0x17e, URZ ;  /* 0x0000017e162c7897 */ /* 0x002fe2000fffe0ff */
[----:B------:R-:W-:Y:S01]  /*2760*/  UMOV UR64, 0x0 ;  /* 0x0000000000407882 */ /* 0x000fe20000000000 */
[----:B------:R-:W-:Y:S01]  /*2770*/  UMOV UR65, 0x4048010 ;  /* 0x0404801000417882 */ /* 0x000fe20000000000 */
[----:B------:R-:W-:Y:S01]  /*2780*/  UIADD3.64 UR38, UPT, UPT, UR22, 0x180, URZ ;  /* 0x0000018016267897 */ /* 0x000fe2000fffe0ff */
[----:B------:R0:W-:Y:S01]  /*2790*/  UTCHMMA gdesc[UR32], gdesc[UR66], tmem[UR7], tmem[UR64], idesc[UR65], UPT ;  /* 0x00ff4042200075ea */ /* 0x0001e2000b800007 */
[----:B------:R-:W-:Y:S01]  /*27a0*/  UIADD3.64 UR60, UPT, UPT, UR22, 0x182, URZ ;  /* 0x00000182163c7897 */ /* 0x000fe2000fffe0ff */
[----:B------:R-:W-:Y:S01]  /*27b0*/  UMOV UR58, 0x0 ;  /* 0x00000000003a7882 */ /* 0x000fe20000000000 */
[----:B------:R-:W-:Y:S01]  /*27c0*/  UMOV UR59, 0x4048010 ;  /* 0x04048010003b7882 */ /* 0x000fe20000000000 */
[----:B------:R-:W-:Y:S01]  /*27d0*/  UIADD3.64 UR22, UPT, UPT, UR22, 0x184, URZ ;  /* 0x0000018416167897 */ /* 0x000fe2000fffe0ff */
[----:B------:R0:W-:Y:S01]  /*27e0*/  UTCHMMA gdesc[UR54], gdesc[UR72], tmem[UR7], tmem[UR58], idesc[UR59], UPT ;  /* 0x00ff3a48360075ea */ /* 0x0001e2000b800007 */
[----:B------:R-:W-:Y:S01]  /*27f0*/  UMOV UR56, 0x0 ;  /* 0x0000000000387882 */ /* 0x000fe20000000000 */
[----:B------:R-:W-:Y:S01]  /*2800*/  UMOV UR57, 0x4048010 ;  /* 0x0404801000397882 */ /* 0x000fe20000000000 */
[----:B------:R-:W-:Y:S01]  /*2810*/  UMOV UR62, 0x0 ;  /* 0x00000000003e7882 */ /* 0x000fe20000000000 */
[----:B------:R-:W-:Y:S01]  /*2820*/  UMOV UR63, 0x4048010 ;  /* 0x04048010003f7882 */ /* 0x000fe20000000000 */
[----:B------:R0:W-:Y:S01]  /*2830*/  UTCHMMA gdesc[UR50], gdesc[UR68], tmem[UR7], tmem[UR56], idesc[UR57], UPT ;  /* 0x00ff3844320075ea */ /* 0x0001e2000b800007 */
        /* <DEDUP_REMOVED lines=15> */
[----:B------:R0:W-:Y:S01]  /*2930*/  UTCHMMA gdesc[UR20], gdesc[UR60], tmem[UR7], tmem[UR24], idesc[UR25], UPT ;  /* 0x00ff183c140075ea */ /* 0x0001e2000b800007 */
[----:B------:R0:W-:Y:S01]  /*2940*/  UTCHMMA gdesc[UR16], gdesc[UR22], tmem[UR7], tmem[UR18], idesc[UR19], UPT ;  /* 0x00ff1216100075ea */ /* 0x0001e2000b800007 */
[----:B------:R0:W-:Y:S01]  /*2950*/  UTCBAR [UR9], URZ ;  /* 0x000000ff090073e9 */ /* 0x0001e200080000ff */
[----:B------:R-:W-:Y:S01]  /*2960*/  NOP ;  /* 0x0000000000007918 */ /* 0x000fe20000000000 */
.L_x_6:
[----:B------:R-:W-:Y:S05]  /*2970*/  @!P1 BRA `(.L_x_7) ;  /* 0x0000000000089947 */ /* 0x000fea0003800000 */
[----:B------:R-:W1:Y:S02]  /*2980*/  SYNCS.PHASECHK.TRANS64.TRYWAIT P0, [UR4+0xa000], RZ ;  /* 0x00a000ffff0075a7 */ /* 0x000e640008001104 */
[----:B-1----:R-:W-:Y:S05]  /*2990*/  @!P0 BRA `(.L_x_8) ;  /* 0x0000005400e08947 */ /* 0x002fea0003800000 */
.L_x_7:
[----:B------:R-:W-:Y:S01]  /*29a0*/  BAR.SYNC.DEFER_BLOCKING 0x0 ;  /* 0x0000000000007b1d */ /* 0x000fe20000010000 */
[C---:B------:R-:W-:Y:S02]  /*29b0*/  LOP3.LUT R85, R0.reuse, 0x80, RZ, 0xc0, !PT ;  /* 0x0000008000557812 */ /* 0x040fe400078ec0ff */
[C---:B------:R-:W-:Y:S02]  /*29c0*/  LOP3.LUT R69, R0.reuse, 0xf, RZ, 0xc0, !PT ;  /* 0x0000000f00457812 */ /* 0x040fe400078ec0ff */
[C---:B------:R-:W-:Y:S01]  /*29d0*/  LOP3.LUT R68, R0.reuse, 0x60, RZ, 0xc0, !PT ;  /* 0x0000006000447812 */ /* 0x040fe200078ec0ff */
[----:B0-----:R-:W0:Y:S01]  /*29e0*/  LDCU UR9, c[0x0][0x3a8] ;  /* 0x00007500ff0977ac */ /* 0x001e220008000800 */
[----:B------:R-:W-:Y:S01]  /*29f0*/  LOP3.LUT R86, R0, 0x10, RZ, 0xc0, !PT ;  /* 0x0000001000567812 */ /* 0x000fe200078ec0ff */
[----:B------:R-:W-:Y:S01]  /*2a00*/  LDTM.16dp32bit_t0_t15.x4 R8, tmem[UR8] ;  /* 0x00000008000879ee */ /* 0x000fe20008900000 */
[----:B------:R-:W0:Y:S01]  /*2a10*/  LDTM.16dp32bit_t16_t31.x4 R8, tmem[UR8+0x4] ;  /* 0x00000408000879ee */ /* 0x000e220008920000 */
[----:B------:R-:W-:Y:S01]  /*2a20*/  SHF.R.U32.HI R5, RZ, 0x4, R85 ;  /* 0x00000004ff057819 */ /* 0x000fe20000011655 */
[----:B------:R-:W1:Y:S01]  /*2a30*/  LDCU.64 UR18, c[0x0][0x3d0] ;  /* 0x00007a00ff1277ac */ /* 0x000e620008000a00 */
[----:B------:R-:W-:Y:S01]  /*2a40*/  LEA.HI R74, R68, R69, RZ, 0x1f ;  /* 0x00000045444a7211 */ /* 0x000fe200078ff8ff */
[----:B------:R-:W2:Y:S01]  /*2a50*/  LDC.64 R16, c[0x0][0x390] ;  /* 0x0000e400ff107b82 */ /* 0x000ea20000000a00 */
[----:B------:R-:W-:-:S02]  /*2a60*/  LEA.HI R84, R86, R5, RZ, 0x1e ;  /* 0x0000000556547211 */ /* 0x000fc400078ff0ff */
[----:B------:R-:W-:Y:S01]  /*2a70*/  SHF.R.U32.HI R73, RZ, 0x5, R70 ;  /* 0x00000005ff497819 */ /* 0x000fe20000011646 */
[----:B------:R-:W-:Y:S01]  /*2a80*/  IMAD.IADD R87, R155, 0x1, R74 ;  /* 0x000000019b577824 */ /* 0x000fe200078e024a */
[----:B------:R-:W-:Y:S01]  /*2a90*/  IADD3 R4, PT, PT, R84, 0x2, RZ ;  /* 0x0000000254047810 */ /* 0x000fe20007ffe0ff */
[----:B------:R-:W-:Y:S01]  /*2aa0*/  IMAD.SHL.U32 R74, R74, 0x8, RZ ;  /* 0x000000084a4a7824 */ /* 0x000fe200078e00ff */
[----:B------:R-:W-:Y:S01]  /*2ab0*/  LEA R72, R70, UR4, 0x2 ;  /* 0x0000000446487c11 */ /* 0x000fe2000f8e10ff */
[----:B------:R-:W3:Y:S01]  /*2ac0*/  LDC R19, c[0x0][0x3d8] ;  /* 0x0000f600ff137b82 */ /* 0x000ee20000000800 */
[C---:B------:R-:W-:Y:S01]  /*2ad0*/  ISETP.GE.AND P6, PT, R87.reuse, R4, PT ;  /* 0x000000045700720c */ /* 0x040fe20003fc6270 */
[----:B------:R-:W-:Y:S01]  /*2ae0*/  VIADD R4, R84, 0x3 ;  /* 0x0000000354047836 */ /* 0x000fe20000000000 */
[CC--:B------:R-:W-:Y:S02]  /*2af0*/  ISETP.GE.AND P5, PT, R87.reuse, R84.reuse, PT ;  /* 0x000000545700720c */ /* 0x0c0fe40003fa6270 */
[----:B------:R-:W-:-:S02]  /*2b00*/  ISETP.GT.AND P0, PT, R87, R84, PT ;  /* 0x000000545700720c */ /* 0x000fc40003f04270 */
[----:B------:R-:W-:Y:S01]  /*2b10*/  LOP3.LUT R73, R74, 0x4, R73, 0xf8, !PT ;  /* 0x000000044a497812 */ /* 0x000fe200078ef849 */
[----:B-1----:R-:W-:Y:S01]  /*2b20*/  UIMAD UR16, UR71, UR18, URZ ;  /* 0x00000012471072a4 */ /* 0x002fe2000f8e02ff */
[----:B------:R-:W-:Y:S01]  /*2b30*/  IMAD R6, R69, UR19, RZ ;  /* 0x0000001345067c24 */ /* 0x000fe2000f8e02ff */
[----:B------:R-:W1:Y:S01]  /*2b40*/  @!P4 SYNCS.CCTL.IV [UR4+0xa000] ;  /* 0x00a00000ff00c9b1 */ /* 0x000e620008000004 */
[----:B------:R-:W-:Y:S01]  /*2b50*/  NOP ;  /* 0x0000000000007918 */ /* 0x000fe20000000000 */
[----:B0-----:R-:W-:Y:S01]  /*2b60*/  FMUL R10, R10, UR9 ;  /* 0x000000090a0a7c20 */ /* 0x001fe20008400000 */
[----:B------:R-:W-:Y:S01]  /*2b70*/  FMUL R8, R8, UR9 ;  /* 0x0000000908087c20 */ /* 0x000fe20008400000 */
[----:B------:R-:W-:Y:S01]  /*2b80*/  FMUL R9, R9, UR9 ;  /* 0x0000000909097c20 */ /* 0x000fe20008400000 */
[----:B------:R-:W-:Y:S01]  /*2b90*/  FMUL R11, R11, UR9 ;  /* 0x000000090b0b7c20 */ /* 0x000fe20008400000 */
[----:B------:R-:W-:Y:S01]  /*2ba0*/  USHF.L.U32 UR9, UR16, 0x1, URZ ;  /* 0x0000000110097899 */ /* 0x000fe200080006ff */
[----:B------:R-:W-:Y:S01]  /*2bb0*/  FSEL R12, R10, -INF , P6 ;  /* 0xff8000000a0c7808 */ /* 0x000fe20003000000 */
[----:B------:R-:W-:Y:S01]  /*2bc0*/  IMAD.SHL.U32 R7, R6, 0x2, RZ ;  /* 0x0000000206077824 */ /* 0x000fe200078e00ff */
[----:B------:R-:W-:Y:S01]  /*2bd0*/  ISETP.GE.AND P6, PT, R87, R4, PT ;  /* 0x000000045700720c */ /* 0x000fe20003fc6270 */
[----:B------:R-:W-:Y:S01]  /*2be0*/  UIMAD.WIDE UR16, UR16, 0x2, URZ ;  /* 0x00000002101078a5 */ /* 0x000fe2000f8e02ff */
[----:B------:R-:W-:Y:S01]  /*2bf0*/  FSEL R10, R8, -INF , P5 ;  /* 0xff800000080a7808 */ /* 0x000fe20002800000 */
[----:B------:R-:W-:Y:S01]  /*2c00*/  IMAD.HI R6, R6, 0x2, RZ ;  /* 0x0000000206067827 */ /* 0x000fe200078e02ff */
[----:B------:R-:W-:-:S02]  /*2c10*/  FSEL R9, R9, -INF , P0 ;  /* 0xff80000009097808 */ /* 0x000fc40000000000 */
[----:B------:R-:W-:Y:S02]  /*2c20*/  FSEL R14, R11, -INF , P6 ;  /* 0xff8000000b0e7808 */ /* 0x000fe40003000000 */
[----:B------:R-:W-:Y:S02]  /*2c30*/  FMNMX3 R5, R10, R9, R12, !PT ;  /* 0x000000090a057276 */ /* 0x000fe4000780000c */
[----:B------:R-:W-:Y:S02]  /*2c40*/  LOP3.LUT R4, R0, 0x1f, RZ, 0xc0, !PT ;  /* 0x0000001f00047812 */ /* 0x000fe400078ec0ff */
[----:B------:R-:W-:Y:S02]  /*2c50*/  FMNMX R8, R14, R5, !PT ;  /* 0x000000050e087209 */ /* 0x000fe40007800000 */
[----:B------:R-:W-:Y:S02]  /*2c60*/  SHF.R.U32.HI R5, RZ, 0x4, R0 ;  /* 0x00000004ff057819 */ /* 0x000fe40000011600 */
[----:B------:R-:W-:Y:S01]  /*2c70*/  ISETP.GE.U32.AND P5, PT, R4, 0x10, PT ;  /* 0x000000100400780c */ /* 0x000fe20003fa6070 */
[----:B------:R-:W0:Y:S01]  /*2c80*/  SHFL.BFLY PT, R11, R8, 0x10, 0x1f ;  /* 0x0e001f00080b7f89 */ /* 0x000e2200000e0000 */
[----:B------:R-:W-:-:S02]  /*2c90*/  SGXT.U32 R5, R5, 0x4 ;  /* 0x000000040505781a */ /* 0x000fc40000000000 */
[----:B--2---:R-:W-:Y:S02]  /*2ca0*/  IADD3 R91, P0, P6, R7, UR9, R16 ;  /* 0x00000009075b7c10 */ /* 0x004fe4000fe1e010 */
[----:B------:R-:W-:Y:S01]  /*2cb0*/  LEA.HI R4, R0, 0x30, RZ, 0x1c ;  /* 0x0000003000047811 */ /* 0x000fe200078fe0ff */
[----:B---3--:R-:W-:Y:S01]  /*2cc0*/  IMAD R7, R5, R19, RZ ;  /* 0x0000001305077224 */ /* 0x008fe200078e02ff */
[----:B------:R-:W-:Y:S02]  /*2cd0*/  IADD3.X R17, PT, PT, R6, UR17, R17, P0, P6 ;  /* 0x0000001106117c10 */ /* 0x000fe400087ec411 */
[----:B------:R-:W-:Y:S01]  /*2ce0*/  LEA.HI R5, R0, 0x70, RZ, 0x1c ;  /* 0x0000007000057811 */ /* 0x000fe200078fe0ff */
[----:B------:R-:W-:Y:S01]  /*2cf0*/  IMAD R6, R19, 0x10, R7 ;  /* 0x0000001013067824 */ /* 0x000fe200078e0207 */
[----:B------:R-:W-:Y:S02]  /*2d00*/  LEA R120, P0, R7, R91, 0x1 ;  /* 0x0000005b07787211 */ /* 0x000fe400078008ff */
[----:B------:R-:W-:Y:S01]  /*2d10*/  PRMT R18, RZ, 0x7610, R18 ;  /* 0x00007610ff127816 */ /* 0x000fe20000000012 */
[----:B------:R-:W-:Y:S01]  /*2d20*/  IMAD R5, R5, R19, RZ ;  /* 0x0000001305057224 */ /* 0x000fe200078e02ff */
[----:B------:R-:W-:-:S02]  /*2d30*/  LEA.HI.X.SX32 R121, R7, R17, 0x1, P0 ;  /* 0x0000001107797211 */ /* 0x000fc400000f0eff */
[C---:B------:R-:W-:Y:S02]  /*2d40*/  LEA R118, P6, R6.reuse, R91, 0x1 ;  /* 0x0000005b06767211 */ /* 0x040fe400078c08ff */
[----:B------:R-:W-:Y:S02]  /*2d50*/  PRMT R20, RZ, 0x7610, R20 ;  /* 0x00007610ff147816 */ /* 0x000fe40000000014 */
[----:B------:R-:W-:Y:S02]  /*2d60*/  LEA.HI.X.SX32 R119, R6, R17, 0x1, P6 ;  /* 0x0000001106777211 */ /* 0x000fe400030f0eff */
[----:B------:R-:W-:Y:S02]  /*2d70*/  ISETP.GE.U32.AND P6, PT, R70, 0x80, PT ;  /* 0x000000804600780c */ /* 0x000fe40003fc6070 */
[----:B0-----:R-:W-:Y:S01]  /*2d80*/  FMNMX R16, R8, R11, !PT ;  /* 0x0000000b08107209 */ /* 0x001fe20007800000 */
[----:B------:R-:W-:Y:S01]  /*2d90*/  IMAD R8, R4, R19, RZ ;  /* 0x0000001304087224 */ /* 0x000fe200078e02ff */
[----:B------:R-:W-:Y:S01]  /*2da0*/  PRMT R22, RZ, 0x7610, R22 ;  /* 0x00007610ff167816 */ /* 0x000fe20000000016 */
[----:B------:R-:W-:Y:S01]  /*2db0*/  IMAD R4, R19, 0x10, R6 ;  /* 0x0000001013047824 */ /* 0x000fe200078e0206 */
[----:B------:R-:W-:Y:S01]  /*2dc0*/  PRMT R24, RZ, 0x7610, R24 ;  /* 0x00007610ff187816 */ /* 0x000fe20000000018 */
[----:B-1----:R0:W-:Y:S01]  /*2dd0*/  @!P5 STS [R73+UR4+0x8000], R16 ;  /* 0x008000104900d988 */ /* 0x0021e20008000804 */
[----:B------:R-:W-:-:S02]  /*2de0*/  PRMT R26, RZ, 0x7610, R26 ;  /* 0x00007610ff1a7816 */ /* 0x000fc4000000001a */
[C---:B------:R-:W-:Y:S01]  /*2df0*/  LEA R116, P0, R4.reuse, R91, 0x1 ;  /* 0x0000005b04747211 */ /* 0x040fe200078008ff */
[----:B------:R-:W-:Y:S01]  /*2e00*/  BAR.SYNC.DEFER_BLOCKING 0x0 ;  /* 0x0000000000007b1d */ /* 0x000fe20000010000 */
[----:B------:R-:W-:Y:S02]  /*2e10*/  PRMT R28, RZ, 0x7610, R28 ;  /* 0x00007610ff1c7816 */ /* 0x000fe4000000001c */
[----:B------:R-:W-:Y:S02]  /*2e20*/  LEA.HI.X.SX32 R117, R4, R17, 0x1, P0 ;  /* 0x0000001104757211 */ /* 0x000fe400000f0eff */
[C---:B------:R-:W-:Y:S02]  /*2e30*/  LEA R114, P0, R8.reuse, R91, 0x1 ;  /* 0x0000005b08727211 */ /* 0x040fe400078008ff */
[----:B------:R-:W-:Y:S02]  /*2e40*/  LEA R4, R19, R4, 0x5 ;  /* 0x0000000413047211 */ /* 0x000fe400078e28ff */
[----:B------:R-:W-:-:S02]  /*2e50*/  LEA.HI.X.SX32 R115, R8, R17, 0x1, P0 ;  /* 0x0000001108737211 */ /* 0x000fc400000f0eff */
[C---:B------:R-:W-:Y:S01]  /*2e60*/  LEA R112, P0, R4.reuse, R91, 0x1 ;  /* 0x0000005b04707211 */ /* 0x040fe200078008ff */
[C---:B------:R-:W-:Y:S01]  /*2e70*/  IMAD R6, R19.reuse, 0x10, R4 ;  /* 0x0000001013067824 */ /* 0x040fe200078e0204 */
[----:B0-----:R-:W-:Y:S02]  /*2e80*/  PRMT R16, RZ, 0x7610, R16 ;  /* 0x00007610ff107816 */ /* 0x001fe40000000010 */
[----:B------:R-:W-:Y:S01]  /*2e90*/  LEA.HI.X.SX32 R113, R4, R17, 0x1, P0 ;  /* 0x0000001104717211 */ /* 0x000fe200000f0eff */
[C---:B------:R-:W-:Y:S01]  /*2ea0*/  IMAD R4, R19.reuse, 0x10, R6 ;  /* 0x0000001013047824 */ /* 0x040fe200078e0206 */
[C---:B------:R-:W-:Y:S02]  /*2eb0*/  LEA R110, P0, R6.reuse, R91, 0x1 ;  /* 0x0000005b066e7211 */ /* 0x040fe400078008ff */
[----:B------:R-:W-:Y:S02]  /*2ec0*/  PRMT R30, RZ, 0x7610, R30 ;  /* 0x00007610ff1e7816 */ /* 0x000fe4000000001e */
[----:B------:R-:W-:Y:S01]  /*2ed0*/  LEA.HI.X.SX32 R111, R6, R17, 0x1, P0 ;  /* 0x00000011066f7211 */ /* 0x000fe200000f0eff */
[----:B------:R-:W-:Y:S01]  /*2ee0*/  IMAD R6, R19, 0x20, R4 ;  /* 0x0000002013067824 */ /* 0x000fe200078e0204 */
[----:B------:R-:W-:Y:S01]  /*2ef0*/  LEA R108, P0, R4, R91, 0x1 ;  /* 0x0000005b046c7211 */ /* 0x000fe200078008ff */
[----:B------:R-:W0:Y:S01]  /*2f00*/  @!P6 LDS R13, [R72+0x8000] ;  /* 0x00800000480de984 */ /* 0x000e220000000800 */
[----:B------:R-:W-:-:S02]  /*2f10*/  PRMT R32, RZ, 0x7610, R32 ;  /* 0x00007610ff207816 */ /* 0x000fc40000000020 */
[----:B------:R-:W-:Y:S02]  /*2f20*/  LEA.HI.X.SX32 R109, R4, R17, 0x1, P0 ;  /* 0x00000011046d7211 */ /* 0x000fe400000f0eff */
[C---:B------:R-:W-:Y:S02]  /*2f30*/  LEA R106, P0, R5.reuse, R91, 0x1 ;  /* 0x0000005b056a7211 */ /* 0x040fe400078008ff */
[----:B------:R-:W-:Y:S02]  /*2f40*/  LEA.HI R4, R0, 0xb0, RZ, 0x1c ;  /* 0x000000b000047811 */ /* 0x000fe400078fe0ff */
[----:B------:R-:W-:Y:S01]  /*2f50*/  LEA.HI.X.SX32 R107, R5, R17, 0x1, P0 ;  /* 0x00000011056b7211 */ /* 0x000fe200000f0eff */
[----:B------:R-:W-:Y:S01]  /*2f60*/  IMAD R5, R19, 0x10, R6 ;  /* 0x0000001013057824 */ /* 0x000fe200078e0206 */
[----:B------:R-:W-:Y:S01]  /*2f70*/  LEA R104, P0, R6, R91, 0x1 ;  /* 0x0000005b06687211 */ /* 0x000fe200078008ff */
[----:B------:R-:W-:Y:S01]  /*2f80*/  IMAD R4, R4, R19, RZ ;  /* 0x0000001304047224 */ /* 0x000fe200078e02ff */
[----:B------:R-:W-:-:S02]  /*2f90*/  PRMT R34, RZ, 0x7610, R34 ;  /* 0x00007610ff227816 */ /* 0x000fc40000000022 */
[----:B------:R-:W-:Y:S01]  /*2fa0*/  LEA.HI.X.SX32 R105, R6, R17, 0x1, P0 ;  /* 0x0000001106697211 */ /* 0x000fe200000f0eff */
[----:B------:R-:W-:Y:S01]  /*2fb0*/  IMAD R6, R19, 0x10, R5 ;  /* 0x0000001013067824 */ /* 0x000fe200078e0205 */
[C---:B------:R-:W-:Y:S02]  /*2fc0*/  LEA R102, P0, R5.reuse, R91, 0x1 ;  /* 0x0000005b05667211 */ /* 0x040fe400078008ff */
[----:B------:R-:W-:Y:S02]  /*2fd0*/  PRMT R36, RZ, 0x7610, R36 ;  /* 0x00007610ff247816 */ /* 0x000fe40000000024 */
[----:B------:R-:W-:Y:S02]  /*2fe0*/  LEA.HI.X.SX32 R103, R5, R17, 0x1, P0 ;  /* 0x0000001105677211 */ /* 0x000fe400000f0eff */
[----:B------:R-:W-:Y:S02]  /*2ff0*/  LEA R100, P0, R6, R91, 0x1 ;  /* 0x0000005b06647211 */ /* 0x000fe400078008ff */
[----:B------:R-:W-:-:S02]  /*3000*/  PRMT R38, RZ, 0x7610, R38 ;  /* 0x00007610ff267816 */ /* 0x000fc40000000026 */
[----:B------:R-:W-:Y:S02]  /*3010*/  LEA.HI.X.SX32 R101, R6, R17, 0x1, P0 ;  /* 0x0000001106657211 */ /* 0x000fe400000f0eff */
[C---:B------:R-:W-:Y:S02]  /*3020*/  LEA R98, P0, R4.reuse, R91, 0x1 ;  /* 0x0000005b04627211 */ /* 0x040fe400078008ff */
[C---:B------:R-:W-:Y:S02]  /*3030*/  LEA R6, R19.reuse, R6, 0x5 ;  /* 0x0000000613067211 */ /* 0x040fe400078e28ff */
[----:B------:R-:W-:Y:S02]  /*3040*/  LEA.HI.X.SX32 R99, R4, R17, 0x1, P0 ;  /* 0x0000001104637211 */ /* 0x000fe400000f0eff */
[----:B------:R-:W-:Y:S01]  /*3050*/  LEA R96, P0, R6, R91, 0x1 ;  /* 0x0000005b06607211 */ /* 0x000fe200078008ff */
[----:B------:R-:W-:Y:S01]  /*3060*/  IMAD R5, R19, 0x10, R6 ;  /* 0x0000001013057824 */ /* 0x000fe200078e0206 */
[----:B------:R-:W-:-:S02]  /*3070*/  LEA.HI R4, R0, 0xf0, RZ, 0x1c ;  /* 0x000000f000047811 */ /* 0x000fc400078fe0ff */
[----:B------:R-:W-:Y:S01]  /*3080*/  LEA.HI.X.SX32 R97, R6, R17, 0x1, P0 ;  /* 0x0000001106617211 */ /* 0x000fe200000f0eff */
[----:B------:R-:W-:Y:S01]  /*3090*/  IMAD R6, R19, 0x10, R5 ;  /* 0x0000001013067824 */ /* 0x000fe200078e0205 */
[C---:B------:R-:W-:Y:S01]  /*30a0*/  LEA R94, P0, R5.reuse, R91, 0x1 ;  /* 0x0000005b055e7211 */ /* 0x040fe200078008ff */
[----:B0-----:R-:W0:Y:S01]  /*30b0*/  SHFL.BFLY PT, R8, R13, 0x1, 0x1f ;  /* 0x0c201f000d087f89 */ /* 0x001e2200000e0000 */
[----:B------:R-:W-:Y:S02]  /*30c0*/  IMAD R4, R4, R19, RZ ;  /* 0x0000001304047224 */ /* 0x000fe400078e02ff */
[----:B------:R-:W-:Y:S02]  /*30d0*/  LEA.HI.X.SX32 R95, R5, R17, 0x1, P0 ;  /* 0x00000011055f7211 */ /* 0x000fe400000f0eff */
[----:B------:R-:W-:-:S04]  /*30e0*/  LEA R92, P0, R6, R91, 0x1 ;  /* 0x0000005b065c7211 */ /* 0x000fc800078008ff */
[----:B------:R-:W-:Y:S02]  /*30f0*/  LEA.HI.X.SX32 R93, R6, R17, 0x1, P0 ;  /* 0x00000011065d7211 */ /* 0x000fe400000f0eff */
[----:B------:R-:W-:-:S04]  /*3100*/  LEA R90, P0, R4, R91, 0x1 ;  /* 0x0000005b045a7211 */ /* 0x000fc800078008ff */
[----:B------:R-:W-:Y:S02]  /*3110*/  LEA.HI.X.SX32 R91, R4, R17, 0x1, P0 ;  /* 0x00000011045b7211 */ /* 0x000fe400000f0eff */
[----:B------:R-:W-:-:S04]  /*3120*/  LOP3.LUT P0, RZ, R0, 0x1, RZ, 0xc0, !PT ;  /* 0x0000000100ff7812 */ /* 0x000fc8000780c0ff */
[----:B------:R-:W-:Y:S02]  /*3130*/  ISETP.LT.U32.AND P0, PT, R70, 0x80, !P0 ;  /* 0x000000804600780c */ /* 0x000fe40004701070 */
[----:B0-----:R-:W-:-:S11]  /*3140*/  FMNMX R5, R13, R8, !PT ;  /* 0x000000080d057209 */ /* 0x001fd60007800000 */
[----:B------:R-:W-:Y:S01]  /*3150*/  @P0 STS [R72+0x8000], R5 ;  /* 0x0080000548000388 */ /* 0x000fe20000000800 */
[----:B------:R-:W-:Y:S06]  /*3160*/  BAR.SYNC.DEFER_BLOCKING 0x0 ;  /* 0x0000000000007b1d */ /* 0x000fec0000010000 */
[----:B------:R-:W0:Y:S02]  /*3170*/  LDS R175, [R74+UR4+0x8000] ;  /* 0x008000044aaf7984 */ /* 0x000e240008000800 */
[----:B0-----:R-:W-:-:S05]  /*3180*/  FMNMX R175, R175, -INF , !PT ;  /* 0xff800000afaf7809 */ /* 0x001fca0007800000 */
[--C-:B------:R-:W-:Y:S01]  /*3190*/  FADD R10, R10, -R175.reuse ;  /* 0x800000af0a0a7221 */ /* 0x100fe20000000000 */
[--C-:B------:R-:W-:Y:S01]  /*31a0*/  FADD R9, R9, -R175.reuse ;  /* 0x800000af09097221 */ /* 0x100fe20000000000 */
[--C-:B------:R-:W-:Y:S01]  /*31b0*/  FADD R12, R12, -R175.reuse ;  /* 0x800000af0c0c7221 */ /* 0x100fe20000000000 */
[----:B------:R-:W-:Y:S01]  /*31c0*/  FADD R14, R14, -R175 ;  /* 0x800000af0e0e7221 */ /* 0x000fe20000000000 */
[----:B------:R-:W-:Y:S01]  /*31d0*/  FMUL R10, R10, 1.4426950216293334961 ;  /* 0x3fb8aa3b0a0a7820 */ /* 0x000fe20000400000 */
[----:B------:R-:W-:Y:S01]  /*31e0*/  FMUL R9, R9, 1.4426950216293334961 ;  /* 0x3fb8aa3b09097820 */ /* 0x000fe20000400000 */
[----:B------:R-:W-:Y:S01]  /*31f0*/  FMUL R12, R12, 1.4426950216293334961 ;  /* 0x3fb8aa3b0c0c7820 */ /* 0x000fe20000400000 */
[----:B------:R-:W-:-:S03]  /*3200*/  FMUL R14, R14, 1.4426950216293334961 ;  /* 0x3fb8aa3b0e0e7820 */ /* 0x000fc60000400000 */
[----:B------:R-:W-:Y:S08]  /*3210*/  MUFU.EX2 R10, R10 ;  /* 0x0000000a000a7308 */ /* 0x000ff00000000800 */
[----:B------:R-:W0:Y:S08]  /*3220*/  MUFU.EX2 R9, R9 ;  /* 0x0000000900097308 */ /* 0x000e300000000800 */
[----:B------:R-:W1:Y:S08]  /*3230*/  MUFU.EX2 R12, R12 ;  /* 0x0000000c000c7308 */ /* 0x000e700000000800 */
[----:B------:R2:W3:Y:S01]  /*3240*/  MUFU.EX2 R5, R14 ;  /* 0x0000000e00057308 */ /* 0x0004e20000000800 */
[----:B0-----:R-:W-:-:S04]  /*3250*/  FADD R7, R10, R9 ;  /* 0x000000090a077221 */ /* 0x001fc80000000000 */
[----:B-1----:R-:W-:Y:S01]  /*3260*/  FADD R4, R12, R7 ;  /* 0x000000070c047221 */ /* 0x002fe20000000000 */
[----:B--2---:R-:W-:Y:S01]  /*3270*/  PRMT R14, RZ, 0x7610, R14 ;  /* 0x00007610ff0e7816 */ /* 0x004fe2000000000e */
[----:B------:R-:W-:Y:S02]  /*3280*/  BAR.SYNC.DEFER_BLOCKING 0x0 ;  /* 0x0000000000007b1d */ /* 0x000fe40000010000 */
[----:B---3--:R-:W-:-:S05]  /*3290*/  FADD R4, R5, R4 ;  /* 0x0000000405047221 */ /* 0x008fca0000000000 */
[----:B------:R-:W0:Y:S02]  /*32a0*/  SHFL.BFLY PT, R7, R4, 0x10, 0x1f ;  /* 0x0e001f0004077f89 */ /* 0x000e2400000e0000 */
[----:B0-----:R-:W-:Y:S01]  /*32b0*/  FADD R6, R4, R7 ;  /* 0x0000000704067221 */ /* 0x001fe20000000000 */
[----:B------:R-:W-:-:S04]  /*32c0*/  PRMT R4, RZ, 0x7610, R4 ;  /* 0x00007610ff047816 */ /* 0x000fc80000000004 */
[----:B------:R0:W-:Y:S01]  /*32d0*/  @!P5 STS [R73+UR4+0x8000], R6 ;  /* 0x008000064900d988 */ /* 0x0001e20008000804 */
[----:B------:R-:W-:Y:S01]  /*32e0*/  BAR.SYNC.DEFER_BLOCKING 0x0 ;  /* 0x0000000000007b1d */ /* 0x000fe20000010000 */
[----:B0-----:R-:W-:-:S05]  /*32f0*/  PRMT R6, RZ, 0x7610, R6 ;  /* 0x00007610ff067816 */ /* 0x001fca0000000006 */
[----:B------:R-:W0:Y:S04]  /*3300*/  @!P6 LDS R15, [R72+0x8000] ;  /* 0x00800000480fe984 */ /* 0x000e280000000800 */
[----:B0-----:R-:W0:Y:S02]  /*3310*/  SHFL.BFLY PT, R8, R15, 0x1, 0x1f ;  /* 0x0c201f000f087f89 */ /* 0x001e2400000e0000 */
[--C-:B0-----:R-:W-:Y:S01]  /*3320*/  FADD R7, R15, R8.reuse ;  /* 0x000000080f077221 */ /* 0x101fe20000000000 */
[----:B------:R-:W-:-:S04]  /*3330*/  PRMT R8, RZ, 0x7610, R8 ;  /* 0x00007610ff087816 */ /* 0x000fc80000000008 */
[----:B------:R0:W-:Y:S01]  /*3340*/  @P0 STS [R72+0x8000], R7 ;  /* 0x0080000748000388 */ /* 0x0001e20000000800 */
[----:B------:R-:W-:Y:S06]  /*3350*/  BAR.SYNC.DEFER_BLOCKING 0x0 ;  /* 0x0000000000007b1d */ /* 0x000fec0000010000 */
[----:B------:R-:W2:Y:S04]  /*3360*/  @P1 LDG.E.U16 R8, desc[UR12][R120.64] ;  /* 0x0000000c78081981 */ /* 0x000ea8000c1e1500 */
[----:B------:R-:W3:Y:S04]  /*3370*/  @P1 LDG.E.U16 R14, desc[UR12][R118.64] ;  /* 0x0000000c760e1981 */ /* 0x000ee8000c1e1500 */
[----:B------:R-:W4:Y:S04]  /*3380*/  @P1 LDG.E.U16 R16, desc[UR12][R114.64] ;  /* 0x0000000c72101981 */ /* 0x000f28000c1e1500 */
[----:B------:R-:W5:Y:S04]  /*3390*/  @P1 LDG.E.U16 R18, desc[UR12][R112.64] ;  /* 0x0000000c70121981 */ /* 0x000f68000c1e1500 */
        /* <DEDUP_REMOVED lines=12> */
[----:B------:R-:W1:Y:S01]  /*3460*/  LDS R157, [R74+UR4+0x8000] ;  /* 0x008000044a9d7984 */ /* 0x000e620008000800 */
[----:B0-----:R-:W-:Y:S01]  /*3470*/  SHF.R.S32.HI R7, RZ, 0x6, R0 ;  /* 0x00000006ff077819 */ /* 0x001fe20000011400 */
[----:B------:R-:W-:-:S03]  /*3480*/  IMAD.SHL.U32 R71, R0, 0x2, RZ ;  /* 0x0000000200477824 */ /* 0x000fc600078e00ff */
[----:B------:R-:W-:-:S04]  /*3490*/  SGXT R7, R7, 0x1 ;  /* 0x000000010707781a */ /* 0x000fc80000000200 */
[----:B------:R-:W-:-:S04]  /*34a0*/  LOP3.LUT R40, R7, 0x90, RZ, 0xc0, !PT ;  /* 0x0000009007287812 */ /* 0x000fc800078ec0ff */
[----:B------:R-:W-:Y:S01]  /*34b0*/  LOP3.LUT R71, R40, 0x17e, R71, 0x78, !PT ;  /* 0x0000017e28477812 */ /* 0x000fe200078e7847 */
[----:B------:R-:W-:Y:S01]  /*34c0*/  BAR.SYNC.DEFER_BLOCKING 0x0 ;  /* 0x0000000000007b1d */ /* 0x000fe20000010000 */
[----:B------:R-:W-:Y:S01]  /*34d0*/  UIADD3 UR9, UPT, UPT, UR5, 0x100, URZ ;  /* 0x0000010005097890 */ /* 0x000fe2000fffe0ff */
[----:B------:R-:W-:-:S03]  /*34e0*/  F2FP.F16.F32.PACK_AB R10, R9, R10 ;  /* 0x0000000a090a723e */ /* 0x000fc600000000ff */
[----:B------:R-:W-:Y:S01]  /*34f0*/  UIADD3 UR10, UPT, UPT, UR10, UR14, UR9 ;  /* 0x0000000e0a0a7290 */ /* 0x000fe2000fffe009 */
[----:B------:R-:W-:Y:S01]  /*3500*/  F2FP.F16.F32.PACK_AB R11, R5, R12 ;  /* 0x0000000c050b723e */ /* 0x000fe200000000ff */
[----:B--2---:R-:W-:Y:S04]  /*3510*/  STS.U16 [R71+UR4+0x8000], R8 ;  /* 0x0080000847007988 */ /* 0x004fe80008000404 */
[----:B---3--:R-:W-:Y:S04]  /*3520*/  STS.U16 [R71+UR4+0x8200], R14 ;  /* 0x0082000e47007988 */ /* 0x008fe80008000404 */
[----:B----4-:R-:W-:Y:S04]  /*3530*/  STS.U16 [R71+UR4+0x8600], R16 ;  /* 0x0086001047007988 */ /* 0x010fe80008000404 */
[----:B-----5:R-:W-:Y:S04]  /*3540*/  STS.U16 [R71+UR4+0x8800], R18 ;  /* 0x0088001247007988 */ /* 0x020fe80008000404 */
        /* <DEDUP_REMOVED lines=11> */
[----:B------:R0:W-:Y:S02]  /*3600*/  STS.U16 [R71+UR4+0x8400], R4 ;  /* 0x0084000447007988 */ /* 0x0001e40008000404 */
[----:B0-----:R-:W-:-:S04]  /*3610*/  FADD R4, -R175, -INF ;  /* 0xff800000af047421 */ /* 0x001fc80000000100 */
[----:B------:R-:W-:Y:S01]  /*3620*/  FMUL R152, R4, 1.4426950216293334961 ;  /* 0x3fb8aa3b04987820 */ /* 0x000fe20000400000 */
[----:B-1----:R-:W-:Y:S06]  /*3630*/  @!P1 BRA `(.L_x_9) ;  /* 0x0000000000089947 */ /* 0x002fec0003800000 */
[----:B------:R0:W-:Y:S01]  /*3640*/  STTM.16dp32bit_t0_t15.x2 tmem[UR10], R10 ;  /* 0x0000000a000079ed */ /* 0x0001e2000888000a */
[----:B------:R0:W-:Y:S02]  /*3650*/  STTM.16dp32bit_t16_t31.x2 tmem[UR10+0x2], R10 ;  /* 0x0000020a000079ed */ /* 0x0001e400088a000a */
.L_x_9:
[----:B------:R-:W1:Y:S02]  /*3660*/  FENCE.VIEW.ASYNC.T ;  /* 0x00000000000073c6 */ /* 0x000e640000000200 */
[----:B-1----:R-:W-:Y:S06]  /*3670*/  BAR.SYNC.DEFER_BLOCKING 0x0 ;  /* 0x0000000000007b1d */ /* 0x002fec0000010000 */
[----:B------:R-:W1:Y:S01]  /*3680*/  MUFU.EX2 R152, R152 ;  /* 0x0000009800987308 */ /* 0x000e620000000800 */
[----:B0-----:R-:W0:Y:S01]  /*3690*/  LDTM.16dp32bit_t0_t15.x64 R4, tmem[UR6] ;  /* 0x00000006000479ee */ /* 0x001e220008b00000 */
[----:B------:R-:W2:Y:S01]  /*36a0*/  LDTM.16dp32bit_t16_t31.x64 R4, tmem[UR6+0x40] ;  /* 0x00004006000479ee */ /* 0x000ea20008b20000 */
[----:B------:R-:W-:Y:S01]  /*36b0*/  NOP ;  /* 0x0000000000007918 */ /* 0x000fe20000000000 */
[----:B------:R-:W-:Y:S05]  /*36c0*/  @!P1 BRA `(.L_x_10) ;  /* 0x0000000400089947 */ /* 0x000fea0003800000 */
[C---:B012---:R-:W-:Y:S01]  /*36d0*/  FMUL R4, R152.reuse, R4 ;  /* 0x0000000498047220 */ /* 0x047fe20000400000 */
[C---:B------:R-:W-:Y:S01]  /*36e0*/  FMUL R5, R152.reuse, R5 ;  /* 0x0000000598057220 */ /* 0x040fe20000400000 */
        /* <DEDUP_REMOVED lines=61> */
[----:B------:R-:W-:-:S04]  /*3ac0*/  FMUL R67, R152, R67 ;  /* 0x0000004398437220 */ /* 0x000fc80000400000 */
[----:B------:R3:W-:Y:S01]  /*3ad0*/  STTM.16dp32bit_t0_t15.x64 tmem[UR6], R4 ;  /* 0x00000004000079ed */ /* 0x0007e20008b00006 */
[----:B------:R3:W-:Y:S02]  /*3ae0*/  STTM.16dp32bit_t16_t31.x64 tmem[UR6+0x40], R4 ;  /* 0x00004004000079ed */ /* 0x0007e40008b20006 */
.L_x_10:
[----:B--2---:R-:W2:Y:S02]  /*3af0*/  FENCE.VIEW.ASYNC.T ;  /* 0x00000000000073c6 */ /* 0x004ea40000000200 */
[----:B--2---:R-:W-:Y:S01]  /*3b00*/  BAR.SYNC.DEFER_BLOCKING 0x0 ;  /* 0x0000000000007b1d */ /* 0x004fe20000010000 */
[----:B-1----:R-:W-:Y:S01]  /*3b10*/  FADD R157, R152, R157 ;  /* 0x0000009d989d7221 */ /* 0x002fe20000000000 */
[----:B------:R-:W-:Y:S01]  /*3b20*/  UIADD3 UR48, UPT, UPT, UR4, 0xe000, URZ ;  /* 0x0000e00004307890 */ /* 0x000fe2000fffe0ff */
[----:B------:R-:W-:-:S03]  /*3b30*/  FSEL R175, R175, -INF , P1 ;  /* 0xff800000afaf7808 */ /* 0x000fc60000800000 */
[----:B------:R-:W-:Y:S01]  /*3b40*/  FSEL R162, R157, 1, P1 ;  /* 0x3f8000009da27808 */ /* 0x000fe20000800000 */
[----:B------:R1:W-:Y:S06]  /*3b50*/  MEMBAR.ALL.CTA ;  /* 0x0000000000007992 */ /* 0x0003ec0000008000 */
[----:B-1----:R-:W1:Y:S02]  /*3b60*/  FENCE.VIEW.ASYNC.S ;  /* 0x00000000000073c6 */ /* 0x002e640000000000 */
[----:B-1----:R-:W-:Y:S06]  /*3b70*/  BAR.SYNC.DEFER_BLOCKING 0x0 ;  /* 0x0000000000007b1d */ /* 0x002fec0000010000 */
[----:B------:R-:W-:Y:S05]  /*3b80*/  @!P2 BRA `(.L_x_11) ;  /* 0x000000000044a947 */ /* 0x000fea0003800000 */
[----:B------:R-:W-:Y:S01]  /*3b90*/  UIADD3 UR14, UPT, UPT, UR4, 0x8000, URZ ;  /* 0x00008000040e7890 */ /* 0x000fe2000fffe0ff */
[----:B------:R-:W-:Y:S01]  /*3ba0*/  BSSY.RECONVERGENT B0, `(.L_x_12) ;  /* 0x000000e000007945 */ /* 0x000fe20003800200 */
[----:B------:R-:W-:Y:S02]  /*3bb0*/  ELECT P1, URZ, PT ;  /* 0x0000000000ff782f */ /* 0x000fe40003820000 */
[----:B------:R-:W-:Y:S01]  /*3bc0*/  USHF.R.U32.HI UR14, URZ, 0x4, UR14 ;  /* 0x00000004ff0e7899 */ /* 0x000fe2000801160e */
[----:B------:R-:W-:Y:S01]  /*3bd0*/  UMOV UR20, 0x0 ;  /* 0x0000000000147882 */ /* 0x000fe20000000000 */
[----:B------:R-:W-:Y:S02]  /*3be0*/  UMOV UR21, 0x4400010 ;  /* 0x0440001000157882 */ /* 0x000fe40000000000 */
[----:B------:R-:W-:Y:S01]  /*3bf0*/  USGXT.U32 UR16, UR14, 0xe ;  /* 0x0000000e0e10789a */ /* 0x000fe20008000000 */
[----:B------:R-:W-:-:S08]  /*3c00*/  UMOV UR17, 0xc0004010 ;  /* 0xc000401000117882 */ /* 0x000fd00000000000 */
[----:B------:R1:W-:Y:S01]  /*3c10*/  UTCHMMA tmem[UR9], gdesc[UR16], tmem[UR5], tmem[UR20], idesc[UR21], UPT ;  /* 0x00ff1410090079ea */ /* 0x0003e2000b800005 */
[----:B------:R-:W-:Y:S05]  /*3c20*/  @!P1 BRA `(.L_x_13) ;  /* 0x0000000000149947 */ /* 0x000fea0003800000 */
[----:B-1----:R-:W-:Y:S01]  /*3c30*/  UMOV UR16, UR48 ;  /* 0x0000003000107c82 */ /* 0x002fe20008000000 */
[----:B------:R-:W-:Y:S02]  /*3c40*/  UMOV UR17, URZ ;  /* 0x000000ff00117c82 */ /* 0x000fe40008000000 */
[----:B------:R-:W-:Y:S02]  /*3c50*/  UMOV UR14, UR16 ;  /* 0x00000010000e7c82 */ /* 0x000fe40008000000 */
[----:B------:R2:W-:Y:S01]  /*3c60*/  UTCBAR [UR14], URZ ;  /* 0x000000ff0e0073e9 */ /* 0x0005e200080000ff */
[----:B------:R-:W-:Y:S02]  /*3c70*/  NOP ;  /* 0x0000000000007918 */ /* 0x000fe40000000000 */
.L_x_13:
[----:B-12---:R-:W-:Y:S05]  /*3c80*/  BSYNC.RECONVERGENT B0 ;  /* 0x0000000000007941 */ /* 0x006fea0003800200 */
.L_x_12:
[----:B------:R-:W-:Y:S05]  /*3c90*/  BRA `(.L_x_14) ;  /* 0x0000000000087947 */ /* 0x000fea0003800000 */
.L_x_11:
[----:B------:R-:W-:-:S13]  /*3ca0*/  ISETP.GE.AND P1, PT, R155, RZ, PT ;  /* 0x000000ff9b00720c */ /* 0x000fda0003f26270 */
[----:B------:R-:W-:Y:S05]  /*3cb0*/  @!P1 BRA `(.L_x_15) ;  /* 0x0000001800d09947 */ /* 0x000fea0003800000 */
.L_x_14:
[----:B------:R-:W-:Y:S01]  /*3cc0*/  USHF.R.U32.HI UR70, URZ, 0x4, UR11 ;  /* 0x00000004ff467899 */ /* 0x000fe2000801160b */
[----:B------:R-:W-:Y:S01]  /*3cd0*/  MOV R176, UR4 ;  /* 0x0000000400b07c02 */ /* 0x000fe20008000f00 */
[----:B------:R-:W-:Y:S01]  /*3ce0*/  USHF.R.U32.HI UR64, URZ, 0x4, UR4 ;  /* 0x00000004ff407899 */ /* 0x000fe20008011604 */
[----:B------:R-:W-:Y:S01]  /*3cf0*/  IMAD.SHL.U32 R163, R153, 0x10, RZ ;  /* 0x0000001099a37824 */ /* 0x000fe200078e00ff */
[----:B------:R-:W-:Y:S01]  /*3d00*/  USGXT.U32 UR70, UR70, 0xe ;  /* 0x0000000e4646789a */ /* 0x000fe20008000000 */
[----:B------:R-:W-:Y:S01]  /*3d10*/  VIADD R164, R155, 0x30 ;  /* 0x000000309ba47836 */ /* 0x000fe20000000000 */
[----:B------:R-:W-:Y:S01]  /*3d20*/  UMOV UR17, URZ ;  /* 0x000000ff00117c82 */ /* 0x000fe20008000000 */
[----:B------:R-:W-:Y:S01]  /*3d30*/  USGXT.U32 UR64, UR64, 0xe ;  /* 0x0000000e4040789a */ /* 0x000fe20008000000 */
[----:B0--3--:R-:W-:Y:S01]  /*3d40*/  VIADD R4, R176, 0xc000 ;  /* 0x0000c000b0047836 */ /* 0x009fe20000000000 */
[----:B------:R-:W-:Y:S01]  /*3d50*/  UIADD3 UR16, UP2, UPT, UR70, 0x2, URZ ;  /* 0x0000000246107890 */ /* 0x000fe2000ff5e0ff */
[----:B------:R-:W-:Y:S01]  /*3d60*/  HFMA2 R22, -RZ, RZ, 0, 0 ;  /* 0x00000000ff167431 */ /* 0x000fe200000001ff */
[----:B------:R-:W-:Y:S01]  /*3d70*/  UIADD3 UR14, UP3, UPT, UR64, 0x80, URZ ;  /* 0x00000080400e7890 */ /* 0x000fe2000ff7e0ff */
[----:B------:R-:W-:Y:S01]  /*3d80*/  IMAD.MOV.U32 R165, RZ, RZ, 0x1 ;  /* 0x00000001ffa57424 */ /* 0x000fe200078e00ff */
[----:B------:R-:W-:Y:S01]  /*3d90*/  UIADD3.X UR17, UPT, UPT, UR17, 0x40004040, URZ, UP2, !UPT ;  /* 0x4000404011117890 */ /* 0x000fe200097fe4ff */
[----:B------:R-:W-:Y:S01]  /*3da0*/  SHF.R.U32.HI R4, RZ, 0x4, R4 ;  /* 0x00000004ff047819 */ /* 0x000fe20000011604 */
[----:B------:R-:W-:Y:S01]  /*3db0*/  UMOV UR18, URZ ;  /* 0x000000ff00127c82 */ /* 0x000fe20008000000 */
[----:B------:R-:W-:Y:S01]  /*3dc0*/  UISETP.NE.U32.AND UP1, UPT, UR15, URZ, UPT ;  /* 0x000000ff0f00728c */ /* 0x000fe2000bf25070 */
[----:B------:R-:W-:Y:S01]  /*3dd0*/  CS2R R166, SRZ ;  /* 0x0000000000a67805 */ /* 0x000fe2000001ff00 */
[----:B------:R-:W-:Y:S01]  /*3de0*/  UIADD3.64 UR50, UPT, UPT, UR16, 0x2, URZ ;  /* 0x0000000210327897 */ /* 0x000fe2000fffe0ff */
[----:B------:R-:W-:Y:S01]  /*3df0*/  IMAD.MOV.U32 R177, RZ, RZ, RZ ;  /* 0x000000ffffb17224 */ /* 0x000fe200078e00ff */
[----:B------:R-:W-:Y:S01]  /*3e00*/  UIADD3.X UR15, UPT, UPT, UR18, 0x40004040, URZ, UP3, !UPT ;  /* 0x40004040120f7890 */ /* 0x000fe20009ffe4ff */
[----:B------:R-:W-:Y:S01]  /*3e10*/  IMAD.MOV.U32 R169, RZ, RZ, R163 ;  /* 0x000000ffffa97224 */ /* 0x000fe200078e00a3 */
[----:B------:R-:W-:Y:S01]  /*3e20*/  UIADD3 UR18, UP5, UPT, UR14, 0x80, URZ ;  /* 0x000000800e127890 */ /* 0x000fe2000ffbe0ff */
[----:B------:R-:W-:Y:S01]  /*3e30*/  SGXT.U32 R168, R4, 0xe ;  /* 0x0000000e04a8781a */ /* 0x000fe20000000000 */
[----:B------:R-:W-:Y:S01]  /*3e40*/  IMAD.U32 R152, RZ, RZ, UR50 ;  /* 0x00000032ff987e24 */ /* 0x000fe2000f8e00ff */
[----:B------:R-:W-:Y:S01]  /*3e50*/  UIADD3 UR20, UP4, UPT, UR14, 0x100, URZ ;  /* 0x000001000e147890 */ /* 0x000fe2000ff9e0ff */
[----:B------:R-:W-:Y:S01]  /*3e60*/  IMAD.U32 R153, RZ, RZ, UR51 ;  /* 0x00000033ff997e24 */ /* 0x000fe2000f8e00ff */
[----:B------:R-:W-:Y:S01]  /*3e70*/  UIADD3 UR22, UP3, UPT, UR14, 0x180, URZ ;  /* 0x000001800e167890 */ /* 0x000fe2000ff7e0ff */
[----:B------:R-:W-:Y:S01]  /*3e80*/  IMAD.U32 R178, RZ, RZ, UR48 ;  /* 0x00000030ffb27e24 */ /* 0x000fe2000f8e00ff */
[----:B------:R-:W-:-:S02]  /*3e90*/  UIADD3 UR24, UP2, UPT, UR14, 0x200, URZ ;  /* 0x000002000e187890 */ /* 0x000fc4000ff5e0ff */
[----:B------:R-:W-:Y:S02]  /*3ea0*/  UIADD3.64 UR46, UPT, UPT, UR16, 0x4, URZ ;  /* 0x00000004102e7897 */ /* 0x000fe4000fffe0ff */
[----:B------:R-:W-:Y:S02]  /*3eb0*/  UIADD3.64 UR50, UPT, UPT, UR16, 0x7e, URZ ;  /* 0x0000007e10327897 */ /* 0x000fe4000fffe0ff */
[----:B------:R-:W-:Y:S02]  /*3ec0*/  USHF.L.U32 UR11, UR19, 0x4, URZ ;  /* 0x00000004130b7899 */ /* 0x000fe400080006ff */
[----:B------:R-:W-:Y:S01]  /*3ed0*/  UIADD3.X UR19, UPT, UPT, UR15, URZ, URZ, UP5, !UPT ;  /* 0x000000ff0f137290 */ /* 0x000fe2000affe4ff */
[----:B------:R-:W-:Y:S01]  /*3ee0*/  IMAD.U32 R154, RZ, RZ, UR46 ;  /* 0x0000002eff9a7e24 */ /* 0x000fe2000f8e00ff */
[----:B------:R-:W-:Y:S01]  /*3ef0*/  UIADD3.X UR21, UPT, UPT, UR15, URZ, URZ, UP4, !UPT ;  /* 0x000000ff0f157290 */ /* 0x000fe2000a7fe4ff */
[----:B------:R-:W-:Y:S01]  /*3f00*/  IMAD.U32 R155, RZ, RZ, UR47 ;  /* 0x0000002fff9b7e24 */ /* 0x000fe2000f8e00ff */
[----:B------:R-:W-:Y:S01]  /*3f10*/  UIADD3.X UR23, UPT, UPT, UR15, URZ, URZ, UP3, !UPT ;  /* 0x000000ff0f177290 */ /* 0x000fe20009ffe4ff */
[----:B------:R-:W-:Y:S01]  /*3f20*/  IMAD.U32 R156, RZ, RZ, UR50 ;  /* 0x00000032ff9c7e24 */ /* 0x000fe2000f8e00ff */
[----:B------:R-:W-:Y:S01]  /*3f30*/  UIADD3.X UR25, UPT, UPT, UR15, URZ, URZ, UP2, !UPT ;  /* 0x000000ff0f197290 */ /* 0x000fe200097fe4ff */
[----:B------:R-:W-:Y:S01]  /*3f40*/  IMAD.U32 R157, RZ, RZ, UR51 ;  /* 0x00000033ff9d7e24 */ /* 0x000fe2000f8e00ff */
[----:B------:R-:W-:Y:S01]  /*3f50*/  UIADD3 UR26, UP6, UPT, UR14, 0x280, URZ ;  /* 0x000002800e1a7890 */ /* 0x000fe2000ffde0ff */
[----:B------:R-:W-:Y:S01]  /*3f60*/  IMAD.U32 R171, RZ, RZ, UR11 ;  /* 0x0000000bffab7e24 */ /* 0x000fe2000f8e00ff */
[----:B------:R-:W-:-:S02]  /*3f70*/  UIADD3 UR28, UP5, UPT, UR14, 0x300, URZ ;  /* 0x000003000e1c7890 */ /* 0x000fc4000ffbe0ff */
[----:B------:R-:W-:Y:S02]  /*3f80*/  UIADD3 UR30, UP4, UPT, UR14, 0x380, URZ ;  /* 0x000003800e1e7890 */ /* 0x000fe4000ff9e0ff */
[----:B------:R-:W-:Y:S02]  /*3f90*/  UIADD3 UR32, UP3, UPT, UR14, 0x400, URZ ;  /* 0x000004000e207890 */ /* 0x000fe4000ff7e0ff */
[----:B------:R-:W-:Y:S02]  /*3fa0*/  UIADD3 UR34, UP2, UPT, UR14, 0x480, URZ ;  /* 0x000004800e227890 */ /* 0x000fe4000ff5e0ff */
[----:B------:R-:W-:Y:S02]  /*3fb0*/  UIADD3.64 UR46, UPT, UPT, UR16, 0x80, URZ ;  /* 0x00000080102e7897 */ /* 0x000fe4000fffe0ff */
[----:B------:R-:W-:Y:S02]  /*3fc0*/  UIADD3.64 UR50, UPT, UPT, UR16, 0x82, URZ ;  /* 0x0000008210327897 */ /* 0x000fe4000fffe0ff */
[----:B------:R-:W-:-:S02]  /*3fd0*/  UIADD3.X UR27, UPT, UPT, UR15, URZ, URZ, UP6, !UPT ;  /* 0x000000ff0f1b7290 */ /* 0x000fc4000b7fe4ff */
[----:B------:R-:W-:Y:S01]  /*3fe0*/  UIADD3.X UR29, UPT, UPT, UR15, URZ, URZ, UP5, !UPT ;  /* 0x000000ff0f1d7290 */ /* 0x000fe2000affe4ff */
[----:B------:R-:W-:Y:S01]  /*3ff0*/  IMAD.U32 R160, RZ, RZ, UR46 ;  /* 0x0000002effa07e24 */ /* 0x000fe2000f8e00ff */
[----:B------:R-:W-:Y:S01]  /*4000*/  UIADD3.X UR31, UPT, UPT, UR15, URZ, URZ, UP4, !UPT ;  /* 0x000000ff0f1f7290 */ /* 0x000fe2000a7fe4ff */
[----:B------:R-:W-:Y:S01]  /*4010*/  IMAD.U32 R161, RZ, RZ, UR47 ;  /* 0x0000002fffa17e24 */ /* 0x000fe2000f8e00ff */
[----:B------:R-:W-:Y:S01]  /*4020*/  UIADD3.X UR33, UPT, UPT, UR15, URZ, URZ, UP3, !UPT ;  /* 0x000000ff0f217290 */ /* 0x000fe20009ffe4ff */
[----:B------:R-:W-:Y:S01]  /*4030*/  MOV R158, UR50 ;  /* 0x00000032009e7c02 */ /* 0x000fe20008000f00 */
[----:B------:R-:W-:Y:S01]  /*4040*/  UIADD3.X UR35, UPT, UPT, UR15, URZ, URZ, UP2, !UPT ;  /* 0x000000ff0f237290 */ /* 0x000fe200097fe4ff */
[----:B------:R-:W-:Y:S01]  /*4050*/  IMAD.U32 R159, RZ, RZ, UR51 ;  /* 0x00000033ff9f7e24 */ /* 0x000fe2000f8e00ff */
[----:B------:R-:W-:Y:S02]  /*4060*/  UIADD3 UR36, UP6, UPT, UR14, 0x500, URZ ;  /* 0x000005000e247890 */ /* 0x000fe4000ffde0ff */
[----:B------:R-:W-:-:S02]  /*4070*/  UIADD3 UR38, UP5, UPT, UR14, 0x580, URZ ;  /* 0x000005800e267890 */ /* 0x000fc4000ffbe0ff */
[----:B------:R-:W-:Y:S02]  /*4080*/  UIADD3 UR40, UP4, UPT, UR14, 0x600, URZ ;  /* 0x000006000e287890 */ /* 0x000fe4000ff9e0ff */
[----:B------:R-:W-:Y:S02]  /*4090*/  UIADD3 UR42, UP3, UPT, UR14, 0x680, URZ ;  /* 0x000006800e2a7890 */ /* 0x000fe4000ff7e0ff */
[----:B------:R-:W-:Y:S02]  /*40a0*/  UIADD3 UR44, UP2, UPT, UR14, 0x700, URZ ;  /* 0x000007000e2c7890 */ /* 0x000fe4000ff5e0ff */
[----:B------:R-:W-:Y:S02]  /*40b0*/  UIADD3.X UR37, UPT, UPT, UR15, URZ, URZ, UP6, !UPT ;  /* 0x000000ff0f257290 */ /* 0x000fe4000b7fe4ff */
[----:B------:R-:W-:Y:S02]  /*40c0*/  UIADD3.X UR39, UPT, UPT, UR15, URZ, URZ, UP5, !UPT ;  /* 0x000000ff0f277290 */ /* 0x000fe4000affe4ff */
[----:B------:R-:W-:-:S02]  /*40d0*/  UIADD3.X UR41, UPT, UPT, UR15, URZ, URZ, UP4, !UPT ;  /* 0x000000ff0f297290 */ /* 0x000fc4000a7fe4ff */
[----:B------:R-:W-:Y:S02]  /*40e0*/  UIADD3.X UR43, UPT, UPT, UR15, URZ, URZ, UP3, !UPT ;  /* 0x000000ff0f2b7290 */ /* 0x000fe40009ffe4ff */
[----:B------:R-:W-:Y:S02]  /*40f0*/  UIADD3.X UR45, UPT, UPT, UR15, URZ, URZ, UP2, !UPT ;  /* 0x000000ff0f2d7290 */ /* 0x000fe400097fe4ff */
[----:B------:R-:W-:Y:S02]  /*4100*/  UIADD3.64 UR46, UPT, UPT, UR16, 0x84, URZ ;  /* 0x00000084102e7897 */ /* 0x000fe4000fffe0ff */
[----:B------:R-:W-:Y:S02]  /*4110*/  UIADD3.64 UR48, UPT, UPT, UR16, 0xfe, URZ ;  /* 0x000000fe10307897 */ /* 0x000fe4000fffe0ff */
[----:B------:R-:W-:Y:S02]  /*4120*/  UIADD3.64 UR50, UPT, UPT, UR16, 0x100, URZ ;  /* 0x0000010010327897 */ /* 0x000fe4000fffe0ff */
[----:B------:R-:W-:-:S02]  /*4130*/  UIADD3.64 UR52, UPT, UPT, UR16, 0x102, URZ ;  /* 0x0000010210347897 */ /* 0x000fc4000fffe0ff */
[----:B------:R-:W-:Y:S02]  /*4140*/  UIADD3.64 UR54, UPT, UPT, UR16, 0x104, URZ ;  /* 0x0000010410367897 */ /* 0x000fe4000fffe0ff */
[----:B------:R-:W-:Y:S02]  /*4150*/  UIADD3.64 UR56, UPT, UPT, UR16, 0x17e, URZ ;  /* 0x0000017e10387897 */ /* 0x000fe4000fffe0ff */
[----:B------:R-:W-:Y:S02]  /*4160*/  UIADD3.64 UR58, UPT, UPT, UR16, 0x180, URZ ;  /* 0x00000180103a7897 */ /* 0x000fe4000fffe0ff */
[----:B------:R-:W-:Y:S02]  /*4170*/  UIADD3.64 UR60, UPT, UPT, UR16, 0x182, URZ ;  /* 0x00000182103c7897 */ /* 0x000fe4000fffe0ff */
[----:B------:R-:W-:-:S12]  /*4180*/  UIADD3.64 UR62, UPT, UPT, UR16, 0x184, URZ ;  /* 0x00000184103e7897 */ /* 0x000fd8000fffe0ff */
.L_x_20:
[----:B------:R-:W-:Y:S01]  /*4190*/  MOV R4, R88 ;  /* 0x0000005800047202 */ /* 0x000fe20000000f00 */
[----:B------:R-:W-:Y:S02]  /*41a0*/  IMAD.MOV.U32 R5, RZ, RZ, R89 ;  /* 0x000000ffff057224 */ /* 0x000fe400078e0059 */
[----:B------:R-:W-:-:S04]  /*41b0*/  IMAD.WIDE R12, R169, 0x2, R136 ;  /* 0x00000002a90c7825 */ /* 0x000fc800078e0288 */
[C---:B------:R-:W-:Y:S01]  /*41c0*/  IMAD.WIDE R14, R169.reuse, 0x2, R134 ;  /* 0x00000002a90e7825 */ /* 0x040fe200078e0286 */
[----:B0-----:R0:W2:Y:S03]  /*41d0*/  LDG.E.U16 R27, desc[UR12][R12.64] ;  /* 0x0000000c0c1b7981 */ /* 0x0010a6000c1e1500 */
[C---:B------:R-:W-:Y:S01]  /*41e0*/  IMAD.WIDE R6, R169.reuse, 0x2, R150 ;  /* 0x00000002a9067825 */ /* 0x040fe200078e0296 */
[----:B------:R1:W3:Y:S03]  /*41f0*/  LDG.E.U16 R28, desc[UR12][R14.64] ;  /* 0x0000000c0e1c7981 */ /* 0x0002e6000c1e1500 */
[C---:B------:R-:W-:Y:S01]  /*4200*/  IMAD.WIDE R8, R169.reuse, 0x2, R148 ;  /* 0x00000002a9087825 */ /* 0x040fe200078e0294 */
[----:B------:R4:W5:Y:S03]  /*4210*/  LDG.E.U16 R24, desc[UR12][R6.64] ;  /* 0x0000000c06187981 */ /* 0x000966000c1e1500 */
[C---:B------:R-:W-:Y:S01]  /*4220*/  IMAD.WIDE R10, R169.reuse, 0x2, R146 ;  /* 0x00000002a90a7825 */ /* 0x040fe200078e0292 */
[----:B------:R0:W3:Y:S03]  /*4230*/  LDG.E.U16 R25, desc[UR12][R8.64] ;  /* 0x0000000c08197981 */ /* 0x0000e6000c1e1500 */
[C---:B------:R-:W-:Y:S01]  /*4240*/  IMAD.WIDE R16, R169.reuse, 0x2, R132 ;  /* 0x00000002a9107825 */ /* 0x040fe200078e0284 */
[----:B------:R0:W3:Y:S03]  /*4250*/  LDG.E.U16 R26, desc[UR12][R10.64] ;  /* 0x0000000c0a1a7981 */ /* 0x0000e6000c1e1500 */
[C---:B------:R-:W-:Y:S01]  /*4260*/  IMAD.WIDE R4, R169.reuse, 0x2, R4 ;  /* 0x00000002a9047825 */ /* 0x040fe200078e0204 */
[----:B------:R-:W3:Y:S03]  /*4270*/  LDG.E.U16 R29, desc[UR12][R16.64] ;  /* 0x0000000c101d7981 */ /* 0x000ee6000c1e1500 */
[C---:B------:R-:W-:Y:S01]  /*4280*/  IMAD.WIDE R18, R169.reuse, 0x2, R130 ;  /* 0x00000002a9127825 */ /* 0x040fe200078e0282 */
[----:B------:R4:W3:Y:S03]  /*4290*/  LDG.E.U16 R23, desc[UR12][R4.64] ;  /* 0x0000000c04177981 */ /* 0x0008e6000c1e1500 */
[----:B0-----:R-:W-:-:S02]  /*42a0*/  IMAD.WIDE R12, R169, 0x2, R144 ;  /* 0x00000002a90c7825 */ /* 0x001fc400078e0290 */
[----:B------:R-:W5:Y:S02]  /*42b0*/  LDG.E.U16 R18, desc[UR12][R18.64] ;  /* 0x0000000c12127981 */ /* 0x000f64000c1e1500 */
[C---:B-1----:R-:W-:Y:S02]  /*42c0*/  IMAD.WIDE R14, R169.reuse, 0x2, R128 ;  /* 0x00000002a90e7825 */ /* 0x042fe400078e0280 */
[----:B------:R-:W5:Y:S02]  /*42d0*/  LDG.E.U16 R13, desc[UR12][R12.64] ;  /* 0x0000000c0c0d7981 */ /* 0x000f64000c1e1500 */
[C---:B----4-:R-:W-:Y:S02]  /*42e0*/  IMAD.WIDE R6, R169.reuse, 0x2, R142 ;  /* 0x00000002a9067825 */ /* 0x050fe400078e028e */
[----:B------:R-:W4:Y:S02]  /*42f0*/  LDG.E.U16 R15, desc[UR12][R14.64] ;  /* 0x0000000c0e0f7981 */ /* 0x000f24000c1e1500 */
[----:B------:R-:W-:-:S02]  /*4300*/  IMAD.WIDE R20, R169, 0x2, R126 ;  /* 0x00000002a9147825 */ /* 0x000fc400078e027e */
[----:B------:R-:W4:Y:S02]  /*4310*/  LDG.E.U16 R6, desc[UR12][R6.64] ;  /* 0x0000000c06067981 */ /* 0x000f24000c1e1500 */
[C---:B------:R-:W-:Y:S02]  /*4320*/  IMAD.WIDE R8, R169.reuse, 0x2, R140 ;  /* 0x00000002a9087825 */ /* 0x040fe400078e028c */
[----:B------:R-:W4:Y:S02]  /*4330*/  LDG.E.U16 R20, desc[UR12][R20.64] ;  /* 0x0000000c14147981 */ /* 0x000f24000c1e1500 */
[C---:B------:R-:W-:Y:S02]  /*4340*/  IMAD.WIDE R10, R169.reuse, 0x2, R124 ;  /* 0x00000002a90a7825 */ /* 0x040fe400078e027c */
[----:B------:R-:W4:Y:S02]  /*4350*/  LDG.E.U16 R9, desc[UR12][R8.64] ;  /* 0x0000000c08097981 */ /* 0x000f24000c1e1500 */
[----:B------:R-:W-:-:S02]  /*4360*/  IMAD.WIDE R4, R169, 0x2, R138 ;  /* 0x00000002a9047825 */ /* 0x000fc400078e028a */
[----:B------:R-:W4:Y:S02]  /*4370*/  LDG.E.U16 R11, desc[UR12][R10.64] ;  /* 0x0000000c0a0b7981 */ /* 0x000f24000c1e1500 */
[----:B------:R-:W-:Y:S02]  /*4380*/  IMAD.WIDE R16, R169, 0x2, R122 ;  /* 0x00000002a9107825 */ /* 0x000fe400078e027a */
[----:B------:R-:W4:Y:S04]  /*4390*/  LDG.E.U16 R4, desc[UR12][R4.64] ;  /* 0x0000000c04047981 */ /* 0x000f28000c1e1500 */
[----:B------:R-:W4:Y:S01]  /*43a0*/  LDG.E.U16 R16, desc[UR12][R16.64] ;  /* 0x0000000c10107981 */ /* 0x000f22000c1e1500 */
[----:B------:R-:W-:Y:S02]  /*43b0*/  UMOV UR66, 0x1 ;  /* 0x0000000100427882 */ /* 0x000fe40000000000 */
[----:B------:R-:W-:-:S04]  /*43c0*/  @!UP0 UIADD3 UR66, UPT, UPT, -UR66, 0x100000, URZ ;  /* 0x0010000042428890 */ /* 0x000fc8000fffe1ff */
[----:B------:R-:W-:Y:S02]  /*43d0*/  @!UP0 USHF.L.U32 UR67, UR66, 0xb, URZ ;  /* 0x0000000b42438899 */ /* 0x000fe400080006ff */
[----:B------:R-:W-:Y:S01]  /*43e0*/  @!UP0 USHF.L.U32 UR66, UR66, 0x1, URZ ;  /* 0x0000000142428899 */ /* 0x000fe200080006ff */
[----:B------:R-:W-:Y:S01]  /*43f0*/  VOTEU.ALL UP2, P4 ;  /* 0x0000000000ff7886 */ /* 0x000fe20002040000 */
[----:B--2---:R0:W-:Y:S04]  /*4400*/  STS.U16 [R82+UR4+0xa400], R27 ;  /* 0x00a4001b52007988 */ /* 0x0041e80008000404 */
[----:B---3--:R0:W-:Y:S04]  /*4410*/  STS.U16 [R82+UR4+0xa000], R23 ;  /* 0x00a0001752007988 */ /* 0x0081e80008000404 */
[----:B-----5:R0:W-:Y:S04]  /*4420*/  STS.U16 [R81+UR4+0xa080], R24 ;  /* 0x00a0801851007988 */ /* 0x0201e80008000404 */
[----:B------:R0:W-:Y:S04]  /*4430*/  STS.U16 [R81+UR4+0xa480], R28 ;  /* 0x00a4801c51007988 */ /* 0x0001e80008000404 */
[----:B------:R0:W-:Y:S04]  /*4440*/  STS.U16 [R80+UR4+0xa100], R25 ;  /* 0x00a1001950007988 */ /* 0x0001e80008000404 */
[----:B------:R0:W-:Y:S04]  /*4450*/  STS.U16 [R80+UR4+0xa500], R29 ;  /* 0x00a5001d50007988 */ /* 0x0001e80008000404 */
[----:B------:R0:W-:Y:S04]  /*4460*/  STS.U16 [R79+UR4+0xa180], R26 ;  /* 0x00a1801a4f007988 */ /* 0x0001e80008000404 */
[----:B------:R0:W-:Y:S04]  /*4470*/  STS.U16 [R79+UR4+0xa580], R18 ;  /* 0x00a580124f007988 */ /* 0x0001e80008000404 */
[----:B------:R0:W-:Y:S04]  /*4480*/  STS.U16 [R78+UR4+0xa200], R13 ;  /* 0x00a2000d4e007988 */ /* 0x0001e80008000404 */
[----:B----4-:R0:W-:Y:S04]  /*4490*/  STS.U16 [R78+UR4+0xa600], R15 ;  /* 0x00a6000f4e007988 */ /* 0x0101e80008000404 */
[----:B------:R0:W-:Y:S04]  /*44a0*/  STS.U16 [R77+UR4+0xa280], R6 ;  /* 0x00a280064d007988 */ /* 0x0001e80008000404 */
[----:B------:R0:W-:Y:S04]  /*44b0*/  STS.U16 [R77+UR4+0xa680], R20 ;  /* 0x00a680144d007988 */ /* 0x0001e80008000404 */
[----:B------:R0:W-:Y:S04]  /*44c0*/  STS.U16 [R76+UR4+0xa300], R9 ;  /* 0x00a300094c007988 */ /* 0x0001e80008000404 */
[----:B------:R0:W-:Y:S04]  /*44d0*/  STS.U16 [R76+UR4+0xa700], R11 ;  /* 0x00a7000b4c007988 */ /* 0x0001e80008000404 */
[----:B------:R0:W-:Y:S04]  /*44e0*/  STS.U16 [R75+UR4+0xa380], R4 ;  /* 0x00a380044b007988 */ /* 0x0001e80008000404 */
[----:B------:R0:W-:Y:S01]  /*44f0*/  STS.U16 [R75+UR4+0xa780], R16 ;  /* 0x00a780104b007988 */ /* 0x0001e20008000404 */
[----:B------:R1:W-:Y:S06]  /*4500*/  MEMBAR.ALL.CTA ;  /* 0x0000000000007992 */ /* 0x0003ec0000008000 */
[----:B-1----:R-:W-:Y:S04]  /*4510*/  FENCE.VIEW.ASYNC.S ;  /* 0x00000000000073c6 */ /* 0x002fe80000000000 */
[----:B------:R-:W1:Y:S02]  /*4520*/  FENCE.VIEW.ASYNC.S ;  /* 0x00000000000073c6 */ /* 0x000e640000000000 */
[----:B-1----:R0:W1:Y:S02]  /*4530*/  @!UP2 SYNCS.EXCH.64 URZ, [UR4+0xe010], UR66 ;  /* 0x00e0104204ffa5b2 */ /* 0x0020640008000100 */
[----:B-1----:R-:W-:Y:S06]  /*4540*/  BAR.SYNC.DEFER_BLOCKING 0x0 ;  /* 0x0000000000007b1d */ /* 0x002fec0000010000 */
[----:B0-----:R-:W-:Y:S05]  /*4550*/  BRA.U UP1, `(.L_x_16) ;  /* 0x0000000101d07547 */ /* 0x001fea000b800000 */
[----:B------:R-:W-:Y:S01]  /*4560*/  R2UR UR76, R152 ;  /* 0x00000000984c72ca */ /* 0x000fe200000e0000 */
[----:B------:R-:W-:Y:S01]  /*4570*/  UMOV UR65, 0x40004040 ;  /* 0x4000404000417882 */ /* 0x000fe20000000000 */
[----:B------:R-:W-:Y:S01]  /*4580*/  R2UR UR77, R153 ;  /* 0x00000000994d72ca */ /* 0x000fe200000e0000 */
[----:B------:R-:W-:Y:S01]  /*4590*/  UMOV UR66, 0x0 ;  /* 0x0000000000427882 */ /* 0x000fe20000000000 */
[----:B------:R-:W-:Y:S01]  /*45a0*/  UMOV UR67, 0x4048010 ;  /* 0x0404801000437882 */ /* 0x000fe20000000000 */
[----:B------:R-:W-:Y:S01]  /*45b0*/  UMOV UR68, UR70 ;  /* 0x0000004600447c82 */ /* 0x000fe20008000000 */
[----:B------:R-:W-:Y:S01]  /*45c0*/  UMOV UR69, 0x40004040 ;  /* 0x4000404000457882 */ /* 0x000fe20000000000 */
[----:B------:R-:W-:Y:S01]  /*45d0*/  UMOV UR72, 0x0 ;  /* 0x0000000000487882 */ /* 0x000fe20000000000 */
[----:B------:R0:W-:Y:S01]  /*45e0*/  UTCHMMA gdesc[UR64], gdesc[UR68], tmem[UR7], tmem[UR66], idesc[UR67], !UPT ;  /* 0x00ff4244400075ea */ /* 0x0001e2000f800007 */
[----:B------:R-:W-:Y:S01]  /*45f0*/  UMOV UR73, 0x4048010 ;  /* 0x0404801000497882 */ /* 0x000fe20000000000 */
[----:B------:R-:W-:Y:S01]  /*4600*/  ELECT P1, URZ, PT ;  /* 0x0000000000ff782f */ /* 0x000fe20003820000 */
[----:B------:R-:W-:Y:S01]  /*4610*/  UTCHMMA gdesc[UR14], gdesc[UR16], tmem[UR7], tmem[UR72], idesc[UR73], UPT ;  /* 0x00ff48100e0075ea */ /* 0x000fe2000b800007 */
[----:B------:R-:W-:Y:S01]  /*4620*/  UMOV UR74, 0x0 ;  /* 0x00000000004a7882 */ /* 0x000fe20000000000 */
[----:B------:R-:W-:Y:S01]  /*4630*/  UMOV UR75, 0x4048010 ;  /* 0x04048010004b7882 */ /* 0x000fe20000000000 */
[----:B------:R-:W-:Y:S01]  /*4640*/  VIADD R4, R176, 0xe010 ;  /* 0x0000e010b0047836 */ /* 0x000fe20000000000 */
[----:B------:R1:W-:Y:S01]  /*4650*/  UTCHMMA gdesc[UR18], gdesc[UR76], tmem[UR7], tmem[UR74], idesc[UR75], UPT ;  /* 0x00ff4a4c120075ea */ /* 0x0003e2000b800007 */
[----:B------:R-:W-:Y:S01]  /*4660*/  IMAD.MOV.U32 R5, RZ, RZ, RZ ;  /* 0x000000ffff057224 */ /* 0x000fe200078e00ff */
[----:B0-----:R-:W-:-:S02]  /*4670*/  R2UR UR66, R154 ;  /* 0x000000009a4272ca */ /* 0x001fc400000e0000 */
[----:B------:R-:W-:Y:S02]  /*4680*/  R2UR UR67, R155 ;  /* 0x000000009b4372ca */ /* 0x000fe400000e0000 */
[----:B------:R-:W-:Y:S02]  /*4690*/  R2UR UR68, R156 ;  /* 0x000000009c4472ca */ /* 0x000fe400000e0000 */
[----:B------:R-:W-:Y:S01]  /*46a0*/  R2UR UR69, R157 ;  /* 0x000000009d4572ca */ /* 0x000fe200000e0000 */
[----:B-1----:R-:W-:Y:S01]  /*46b0*/  UMOV UR76, 0x0 ;  /* 0x00000000004c7882 */ /* 0x002fe20000000000 */
[----:B------:R-:W-:Y:S01]  /*46c0*/  R2UR UR74, R160 ;  /* 0x00000000a04a72ca */ /* 0x000fe200000e0000 */
[----:B------:R-:W-:Y:S01]  /*46d0*/  UMOV UR77, 0x4048010 ;  /* 0x04048010004d7882 */ /* 0x000fe20000000000 */
[----:B------:R-:W-:Y:S02]  /*46e0*/  R2UR UR75, R161 ;  /* 0x00000000a14b72ca */ /* 0x000fe400000e0000 */
[----:B------:R-:W-:-:S02]  /*46f0*/  R2UR UR72, R158 ;  /* 0x000000009e4872ca */ /* 0x000fc400000e0000 */
[----:B------:R-:W-:Y:S01]  /*4700*/  R2UR UR73, R159 ;  /* 0x000000009f4972ca */ /* 0x000fe200000e0000 */
[----:B------:R0:W-:Y:S01]  /*4710*/  UTCHMMA gdesc[UR20], gdesc[UR66], tmem[UR7], tmem[UR76], idesc[UR77], UPT ;  /* 0x00ff4c42140075ea */ /* 0x0001e2000b800007 */
[----:B------:R-:W-:-:S04]  /*4720*/  @P1 MOV R4, R4 ;  /* 0x0000000400041202 */ /* 0x000fc80000000f00 */
[----:B------:R-:W-:Y:S01]  /*4730*/  @P1 R2UR UR65, R4 ;  /* 0x00000000044112ca */ /* 0x000fe200000e0000 */
[----:B0-----:R-:W-:Y:S01]  /*4740*/  UMOV UR66, 0x0 ;  /* 0x0000000000427882 */ /* 0x001fe20000000000 */
[----:B------:R-:W-:Y:S02]  /*4750*/  UMOV UR67, 0x4048010 ;  /* 0x0404801000437882 */ /* 0x000fe40000000000 */
[----:B------:R0:W-:Y:S02]  /*4760*/  UTCHMMA gdesc[UR22], gdesc[UR68], tmem[UR7], tmem[UR66], idesc[UR67], UPT ;  /* 0x00ff4244160075ea */ /* 0x0001e4000b800007 */
[----:B0-----:R-:W-:Y:S01]  /*4770*/  UMOV UR68, 0x0 ;  /* 0x0000000000447882 */ /* 0x001fe20000000000 */
[----:B------:R-:W-:Y:S02]  /*4780*/  UMOV UR69, 0x4048010 ;  /* 0x0404801000457882 */ /* 0x000fe40000000000 */
[----:B------:R0:W-:Y:S01]  /*4790*/  UTCHMMA gdesc[UR24], gdesc[UR74], tmem[UR7], tmem[UR68], idesc[UR69], UPT ;  /* 0x00ff444a180075ea */ /* 0x0001e2000b800007 */
[----:B------:R1:W-:Y:S01]  /*47a0*/  UTCHMMA gdesc[UR26], gdesc[UR72], tmem[UR7], tmem[UR66], idesc[UR67], UPT ;  /* 0x00ff42481a0075ea */ /* 0x0003e2000b800007 */
[----:B0-----:R-:W-:Y:S01]  /*47b0*/  UMOV UR74, 0x0 ;  /* 0x00000000004a7882 */ /* 0x001fe20000000000 */
[----:B-1----:R-:W-:Y:S01]  /*47c0*/  UMOV UR72, 0x0 ;  /* 0x0000000000487882 */ /* 0x002fe20000000000 */
[----:B------:R-:W-:Y:S01]  /*47d0*/  UMOV UR73, 0x4048010 ;  /* 0x0404801000497882 */ /* 0x000fe20000000000 */
[----:B------:R-:W-:Y:S01]  /*47e0*/  UMOV UR75, 0x4048010 ;  /* 0x04048010004b7882 */ /* 0x000fe20000000000 */
[----:B------:R0:W-:Y:S01]  /*47f0*/  UTCHMMA gdesc[UR28], gdesc[UR46], tmem[UR7], tmem[UR72], idesc[UR73], UPT ;  /* 0x00ff482e1c0075ea */ /* 0x0001e2000b800007 */
        /* <DEDUP_REMOVED lines=8> */
[----:B------:R0:W-:Y:S01]  /*4880*/  UTCBAR [UR65], URZ ;  /* 0x000000ff410073e9 */ /* 0x0001e200080000ff */
[----:B------:R-:W-:Y:S01]  /*4890*/  NOP ;  /* 0x0000000000007918 */ /* 0x000fe20000000000 */
.L_x_16:
[----:B------:R-:W1:Y:S02]  /*48a0*/  SYNCS.PHASECHK.TRANS64.TRYWAIT P1, [UR4+0xe010], RZ ;  /* 0x00e010ffff0075a7 */ /* 0x000e640008021104 */
[----:B-1----:R-:W-:Y:S05]  /*48b0*/  @!P1 BRA `(.L_x_17) ;  /* 0x0000003800249947 */ /* 0x002fea0003800000 */
.L_x_25:
[----:B------:R-:W-:Y:S01]  /*48c0*/  BAR.SYNC.DEFER_BLOCKING 0x0 ;  /* 0x0000000000007b1d */ /* 0x000fe20000010000 */
[----:B------:R-:W-:-:S04]  /*48d0*/  IADD3 R8, P2, PT, R84, R167, RZ ;  /* 0x000000a754087210 */ /* 0x000fc80007f5e0ff */
[C---:B------:R-:W-:Y:S01]  /*48e0*/  IADD3 R10, P1, PT, R8.reuse, 0x10, RZ ;  /* 0x00000010080a7810 */ /* 0x040fe20007f3e0ff */
[----:B0-----:R-:W0:Y:S01]  /*48f0*/  LDCU UR65, c[0x0][0x3a8] ;  /* 0x00007500ff4177ac */ /* 0x001e220008000800 */
[----:B------:R-:W-:Y:S01]  /*4900*/  IMAD.X R9, RZ, RZ, R177, P2 ;  /* 0x000000ffff097224 */ /* 0x000fe200010e06b1 */
[----:B------:R-:W-:Y:S01]  /*4910*/  LDTM.16dp32bit_t0_t15.x4 R4, tmem[UR8] ;  /* 0x00000008000479ee */ /* 0x000fe20008900000 */
[----:B------:R-:W0:Y:S01]  /*4920*/  LDTM.16dp32bit_t16_t31.x4 R4, tmem[UR8+0x4] ;  /* 0x00000408000479ee */ /* 0x000e220008920000 */
[C---:B------:R-:W-:Y:S01]  /*4930*/  IADD3 R12, P2, PT, R8.reuse, 0x12, RZ ;  /* 0x00000012080c7810 */ /* 0x040fe20007f5e0ff */
[--C-:B------:R-:W-:Y:S01]  /*4940*/  IMAD.X R11, RZ, RZ, R9.reuse, P1 ;  /* 0x000000ffff0b7224 */ /* 0x100fe200008e0609 */
[----:B------:R-:W-:Y:S02]  /*4950*/  IADD3 R8, P1, PT, R8, 0x13, RZ ;  /* 0x0000001308087810 */ /* 0x000fe40007f3e0ff */
[----:B------:R-:W-:Y:S02]  /*4960*/  IADD3.X R13, PT, PT, RZ, R9, RZ, P2, !PT ;  /* 0x00000009ff0d7210 */ /* 0x000fe400017fe4ff */
[CC--:B------:R-:W-:Y:S01]  /*4970*/  ISETP.GT.U32.AND P2, PT, R10.reuse, R87.reuse, PT ;  /* 0x000000570a00720c */ /* 0x0c0fe20003f44070 */
[----:B------:R-:W-:Y:S01]  /*4980*/  IMAD.X R9, RZ, RZ, R9, P1 ;  /* 0x000000ffff097224 */ /* 0x000fe200008e0609 */
[----:B------:R-:W-:-:S02]  /*4990*/  ISETP.GE.U32.AND P1, PT, R10, R87, PT ;  /* 0x000000570a00720c */ /* 0x000fc40003f26070 */
[C---:B------:R-:W-:Y:S02]  /*49a0*/  ISETP.GT.U32.AND.EX P2, PT, R11.reuse, RZ, PT, P2 ;  /* 0x000000ff0b00720c */ /* 0x040fe40003f44120 */
[----:B------:R-:W-:Y:S01]  /*49b0*/  ISETP.GE.U32.AND.EX P1, PT, R11, RZ, PT, P1 ;  /* 0x000000ff0b00720c */ /* 0x000fe20003f26110 */
[----:B------:R-:W1:Y:S01]  /*49c0*/  @!P4 SYNCS.CCTL.IV [UR4+0xe010] ;  /* 0x00e01000ff00c9b1 */ /* 0x000e620008000004 */
[----:B------:R-:W-:Y:S01]  /*49d0*/  NOP ;  /* 0x0000000000007918 */ /* 0x000fe20000000000 */
[----:B0-----:R-:W-:Y:S01]  /*49e0*/  FMUL R4, R4, UR65 ;  /* 0x0000004104047c20 */ /* 0x001fe20008400000 */
[----:B------:R-:W-:Y:S01]  /*49f0*/  FMUL R5, R5, UR65 ;  /* 0x0000004105057c20 */ /* 0x000fe20008400000 */
[----:B------:R-:W-:Y:S01]  /*4a00*/  FMUL R6, R6, UR65 ;  /* 0x0000004106067c20 */ /* 0x000fe20008400000 */
[----:B------:R-:W-:Y:S02]  /*4a10*/  FMUL R7, R7, UR65 ;  /* 0x0000004107077c20 */ /* 0x000fe40008400000 */
[----:B------:R-:W-:-:S02]  /*4a20*/  FSEL R11, R4, -INF , !P2 ;  /* 0xff800000040b7808 */ /* 0x000fc40005000000 */
[-C--:B------:R-:W-:Y:S02]  /*4a30*/  ISETP.GT.U32.AND P2, PT, R12, R87.reuse, PT ;  /* 0x000000570c00720c */ /* 0x080fe40003f44070 */
[----:B------:R-:W-:Y:S02]  /*4a40*/  FSEL R10, R5, -INF , !P1 ;  /* 0xff800000050a7808 */ /* 0x000fe40004800000 */
[----:B------:R-:W-:Y:S02]  /*4a50*/  ISETP.GT.U32.AND P1, PT, R8, R87, PT ;  /* 0x000000570800720c */ /* 0x000fe40003f24070 */
[----:B------:R-:W-:Y:S02]  /*4a60*/  ISETP.GT.U32.AND.EX P2, PT, R13, RZ, PT, P2 ;  /* 0x000000ff0d00720c */ /* 0x000fe40003f44120 */
[----:B------:R-:W-:Y:S02]  /*4a70*/  ISETP.GT.U32.AND.EX P1, PT, R9, RZ, PT, P1 ;  /* 0x000000ff0900720c */ /* 0x000fe40003f24110 */
[----:B------:R-:W-:-:S02]  /*4a80*/  FSEL R9, R6, -INF , !P2 ;  /* 0xff80000006097808 */ /* 0x000fc40005000000 */
[----:B------:R-:W-:Y:S02]  /*4a90*/  FSEL R13, R7, -INF , !P1 ;  /* 0xff800000070d7808 */ /* 0x000fe40004800000 */
[----:B------:R-:W-:-:S04]  /*4aa0*/  FMNMX3 R4, R11, R10, R9, !PT ;  /* 0x0000000a0b047276 */ /* 0x000fc80007800009 */
[----:B------:R-:W-:-:S05]  /*4ab0*/  FMNMX R4, R13, R4, !PT ;  /* 0x000000040d047209 */ /* 0x000fca0007800000 */
[----:B------:R-:W0:Y:S02]  /*4ac0*/  SHFL.BFLY PT, R5, R4, 0x10, 0x1f ;  /* 0x0e001f0004057f89 */ /* 0x000e2400000e0000 */
[----:B0-----:R-:W-:-:S05]  /*4ad0*/  FMNMX R8, R4, R5, !PT ;  /* 0x0000000504087209 */ /* 0x001fca0007800000 */
[----:B-1----:R-:W-:Y:S01]  /*4ae0*/  @!P5 STS [R73+UR4+0xa000], R8 ;  /* 0x00a000084900d988 */ /* 0x002fe20008000804 */
[----:B------:R-:W-:Y:S06]  /*4af0*/  BAR.SYNC.DEFER_BLOCKING 0x0 ;  /* 0x0000000000007b1d */ /* 0x000fec0000010000 */
[----:B------:R-:W0:Y:S04]  /*4b00*/  @!P6 LDS R170, [R72+0xa000] ;  /* 0x00a0000048aae984 */ /* 0x000e280000000800 */
[----:B0-----:R-:W0:Y:S02]  /*4b10*/  SHFL.BFLY PT, R5, R170, 0x1, 0x1f ;  /* 0x0c201f00aa057f89 */ /* 0x001e2400000e0000 */
[----:B0-----:R-:W-:-:S05]  /*4b20*/  FMNMX R5, R170, R5, !PT ;  /* 0x00000005aa057209 */ /* 0x001fca0007800000 */
[----:B------:R-:W-:Y:S01]  /*4b30*/  @P0 STS [R72+0xa000], R5 ;  /* 0x00a0000548000388 */ /* 0x000fe20000000800 */
[----:B------:R-:W-:Y:S06]  /*4b40*/  BAR.SYNC.DEFER_BLOCKING 0x0 ;  /* 0x0000000000007b1d */ /* 0x000fec0000010000 */
[----:B------:R-:W0:Y:S02]  /*4b50*/  LDS R174, [R74+UR4+0xa000] ;  /* 0x00a000044aae7984 */ /* 0x000e240008000800 */
[----:B0-----:R-:W-:-:S05]  /*4b60*/  FMNMX R174, R174, R175, !PT ;  /* 0x000000afaeae7209 */ /* 0x001fca0007800000 */
[----:B------:R-:W-:Y:S01]  /*4b70*/  FADD R4, R11, -R174 ;  /* 0x800000ae0b047221 */ /* 0x000fe20000000000 */
[----:B------:R-:W-:-:S03]  /*4b80*/  IMAD.U32 R11, R22, -0x80000000, RZ ;  /* 0x80000000160b7824 */ /* 0x000fc600078e00ff */
[----:B------:R-:W-:Y:S01]  /*4b90*/  FMUL R6, R4, 1.4426950216293334961 ;  /* 0x3fb8aa3b04067820 */ /* 0x000fe20000400000 */
[----:B------:R-:W-:-:S03]  /*4ba0*/  FADD R4, R10, -R174 ;  /* 0x800000ae0a047221 */ /* 0x000fc60000000000 */
[----:B------:R-:W-:Y:S01]  /*4bb0*/  MUFU.EX2 R25, R6 ;  /* 0x0000000600197308 */ /* 0x000fe20000000800 */
[----:B------:R-:W-:Y:S01]  /*4bc0*/  FMUL R7, R4, 1.4426950216293334961 ;  /* 0x3fb8aa3b04077820 */ /* 0x000fe20000400000 */
[----:B------:R-:W-:-:S04]  /*4bd0*/  FADD R4, R9, -R174 ;  /* 0x800000ae09047221 */ /* 0x000fc80000000000 */
[----:B------:R-:W-:Y:S01]  /*4be0*/  FMUL R5, R4, 1.4426950216293334961 ;  /* 0x3fb8aa3b04057820 */ /* 0x000fe20000400000 */
[----:B------:R-:W-:Y:S01]  /*4bf0*/  FADD R4, R13, -R174 ;  /* 0x800000ae0d047221 */ /* 0x000fe20000000000 */
[----:B------:R-:W0:Y:S03]  /*4c00*/  MUFU.EX2 R36, R7 ;  /* 0x0000000700247308 */ /* 0x000e260000000800 */
[----:B------:R-:W-:-:S05]  /*4c10*/  FMUL R4, R4, 1.4426950216293334961 ;  /* 0x3fb8aa3b04047820 */ /* 0x000fca0000400000 */
[----:B------:R-:W1:Y:S08]  /*4c20*/  MUFU.EX2 R27, R5 ;  /* 0x00000005001b7308 */ /* 0x000e700000000800 */
[----:B------:R-:W2:Y:S01]  /*4c30*/  MUFU.EX2 R29, R4 ;  /* 0x00000004001d7308 */ /* 0x000ea20000000800 */
[----:B0-----:R-:W-:-:S04]  /*4c40*/  FADD R8, R25, R36 ;  /* 0x0000002419087221 */ /* 0x001fc80000000000 */
[----:B-1----:R-:W-:-:S04]  /*4c50*/  FADD R8, R27, R8 ;  /* 0x000000081b087221 */ /* 0x002fc80000000000 */
[----:B--2---:R-:W-:-:S05]  /*4c60*/  FADD R8, R29, R8 ;  /* 0x000000081d087221 */ /* 0x004fca0000000000 */
[----:B------:R-:W0:Y:S02]  /*4c70*/  SHFL.BFLY PT, R9, R8, 0x10, 0x1f ;  /* 0x0e001f0008097f89 */ /* 0x000e2400000e0000 */
[----:B0-----:R-:W-:Y:S01]  /*4c80*/  FADD R6, R8, R9 ;  /* 0x0000000908067221 */ /* 0x001fe20000000000 */
[----:B------:R-:W-:Y:S06]  /*4c90*/  BAR.SYNC.DEFER_BLOCKING 0x0 ;  /* 0x0000000000007b1d */ /* 0x000fec0000010000 */
[----:B------:R0:W-:Y:S02]  /*4ca0*/  @!P5 STS [R73+UR4+0xa000], R6 ;  /* 0x00a000064900d988 */ /* 0x0001e40008000804 */
[----:B------:R-:W-:Y:S01]  /*4cb0*/  BAR.SYNC.DEFER_BLOCKING 0x0 ;  /* 0x0000000000007b1d */ /* 0x000fe20000010000 */
[----:B0-----:R-:W-:-:S05]  /*4cc0*/  IMAD.WIDE R6, R171, 0x2, R118 ;  /* 0x00000002ab067825 */ /* 0x001fca00078e0276 */
[----:B------:R-:W0:Y:S04]  /*4cd0*/  @!P6 LDS R172, [R72+0xa000] ;  /* 0x00a0000048ace984 */ /* 0x000e280000000800 */
[----:B0-----:R-:W0:Y:S02]  /*4ce0*/  SHFL.BFLY PT, R5, R172, 0x1, 0x1f ;  /* 0x0c201f00ac057f89 */ /* 0x001e2400000e0000 */
[----:B0-----:R-:W-:Y:S01]  /*4cf0*/  FADD R9, R172, R5 ;  /* 0x00000005ac097221 */ /* 0x001fe20000000000 */
[----:B------:R-:W-:-:S04]  /*4d00*/  IMAD.WIDE R4, R171, 0x2, R120 ;  /* 0x00000002ab047825 */ /* 0x000fc800078e0278 */
[----:B------:R0:W-:Y:S01]  /*4d10*/  @P0 STS [R72+0xa000], R9 ;  /* 0x00a0000948000388 */ /* 0x0001e20000000800 */
[----:B------:R-:W-:Y:S06]  /*4d20*/  BAR.SYNC.DEFER_BLOCKING 0x0 ;  /* 0x0000000000007b1d */ /* 0x000fec0000010000 */
[----:B------:R0:W1:Y:S01]  /*4d30*/  LDS R173, [R74+UR4+0xa000] ;  /* 0x00a000044aad7984 */ /* 0x0000620008000800 */
[----:B------:R-:W2:Y:S02]  /*4d40*/  SYNCS.PHASECHK.TRANS64.TRYWAIT P1, [R178+URZ], R11 ;  /* 0x0000000bb20075a7 */ /* 0x000ea400080211ff */
[----:B012---:R-:W-:Y:S05]  /*4d50*/  @!P1 BRA `(.L_x_18) ;  /* 0x0000003400089947 */ /* 0x007fea0003800000 */
.L_x_26:
[C---:B------:R-:W-:Y:S01]  /*4d60*/  IMAD.WIDE R8, R171.reuse, 0x2, R116 ;  /* 0x00000002ab087825 */ /* 0x040fe200078e0274 */
[----:B------:R0:W2:Y:S03]  /*4d70*/  LDG.E.U16 R24, desc[UR12][R4.64] ;  /* 0x0000000c04187981 */ /* 0x0000a6000c1e1500 */
[C---:B------:R-:W-:Y:S01]  /*4d80*/  IMAD.WIDE R10, R171.reuse, 0x2, R114 ;  /* 0x00000002ab0a7825 */ /* 0x040fe200078e0272 */
[----:B------:R1:W3:Y:S03]  /*4d90*/  LDG.E.U16 R26, desc[UR12][R6.64] ;  /* 0x0000000c061a7981 */ /* 0x0002e6000c1e1500 */
[C---:B------:R-:W-:Y:S01]  /*4da0*/  IMAD.WIDE R12, R171.reuse, 0x2, R112 ;  /* 0x00000002ab0c7825 */ /* 0x040fe200078e0270 */
[----:B------:R4:W5:Y:S03]  /*4db0*/  LDG.E.U16 R28, desc[UR12][R8.64] ;  /* 0x0000000c081c7981 */ /* 0x000966000c1e1500 */
[C---:B------:R-:W-:Y:S01]  /*4dc0*/  IMAD.WIDE R14, R171.reuse, 0x2, R110 ;  /* 0x00000002ab0e7825 */ /* 0x040fe200078e026e */
[----:B------:R0:W5:Y:S03]  /*4dd0*/  LDG.E.U16 R30, desc[UR12][R10.64] ;  /* 0x0000000c0a1e7981 */ /* 0x000166000c1e1500 */
[C---:B------:R-:W-:Y:S01]  /*4de0*/  IMAD.WIDE R16, R171.reuse, 0x2, R108 ;  /* 0x00000002ab107825 */ /* 0x040fe200078e026c */
[----:B------:R1:W5:Y:S03]  /*4df0*/  LDG.E.U16 R32, desc[UR12][R12.64] ;  /* 0x0000000c0c207981 */ /* 0x000366000c1e1500 */
[C---:B------:R-:W-:Y:S01]  /*4e00*/  IMAD.WIDE R18, R171.reuse, 0x2, R106 ;  /* 0x00000002ab127825 */ /* 0x040fe200078e026a */
[----:B------:R1:W5:Y:S03]  /*4e10*/  LDG.E.U16 R34, desc[UR12][R14.64] ;  /* 0x0000000c0e227981 */ /* 0x000366000c1e1500 */
[C---:B0-----:R-:W-:Y:S01]  /*4e20*/  IMAD.WIDE R4, R171.reuse, 0x2, R104 ;  /* 0x00000002ab047825 */ /* 0x041fe200078e0268 */
[----:B------:R-:W5:Y:S03]  /*4e30*/  LDG.E.U16 R16, desc[UR12][R16.64] ;  /* 0x0000000c10107981 */ /* 0x000f66000c1e1500 */
[C---:B------:R-:W-:Y:S01]  /*4e40*/  IMAD.WIDE R20, R171.reuse, 0x2, R102 ;  /* 0x00000002ab147825 */ /* 0x040fe200078e0266 */
[----:B------:R-:W5:Y:S03]  /*4e50*/  LDG.E.U16 R18, desc[UR12][R18.64] ;  /* 0x0000000c12127981 */ /* 0x000f66000c1e1500 */
[C---:B------:R-:W-:Y:S01]  /*4e60*/  IMAD.WIDE R22, R171.reuse, 0x2, R100 ;  /* 0x00000002ab167825 */ /* 0x040fe200078e0264 */
[----:B------:R-:W5:Y:S03]  /*4e70*/  LDG.E.U16 R4, desc[UR12][R4.64] ;  /* 0x0000000c04047981 */ /* 0x000f66000c1e1500 */
[C---:B-1----:R-:W-:Y:S01]  /*4e80*/  IMAD.WIDE R6, R171.reuse, 0x2, R98 ;  /* 0x00000002ab067825 */ /* 0x042fe200078e0262 */
[----:B------:R0:W5:Y:S03]  /*4e90*/  LDG.E.U16 R178, desc[UR12][R20.64] ;  /* 0x0000000c14b27981 */ /* 0x000166000c1e1500 */
[C---:B----4-:R-:W-:Y:S01]  /*4ea0*/  IMAD.WIDE R8, R171.reuse, 0x2, R96 ;  /* 0x00000002ab087825 */ /* 0x050fe200078e0260 */
[----:B------:R-:W4:Y:S03]  /*4eb0*/  LDG.E.U16 R180, desc[UR12][R22.64] ;  /* 0x0000000c16b47981 */ /* 0x000f26000c1e1500 */
[C---:B------:R-:W-:Y:S01]  /*4ec0*/  IMAD.WIDE R10, R171.reuse, 0x2, R94 ;  /* 0x00000002ab0a7825 */ /* 0x040fe200078e025e */
[----:B------:R-:W4:Y:S03]  /*4ed0*/  LDG.E.U16 R182, desc[UR12][R6.64] ;  /* 0x0000000c06b67981 */ /* 0x000f26000c1e1500 */
[C---:B------:R-:W-:Y:S01]  /*4ee0*/  IMAD.WIDE R12, R171.reuse, 0x2, R92 ;  /* 0x00000002ab0c7825 */ /* 0x040fe200078e025c */
[----:B------:R-:W4:Y:S03]  /*4ef0*/  LDG.E.U16 R184, desc[UR12][R8.64] ;  /* 0x0000000c08b87981 */ /* 0x000f26000c1e1500 */
[----:B------:R-:W-:Y:S01]  /*4f00*/  IMAD.WIDE R14, R171, 0x2, R90 ;  /* 0x00000002ab0e7825 */ /* 0x000fe200078e025a */
[----:B------:R-:W4:Y:S04]  /*4f10*/  LDG.E.U16 R186, desc[UR12][R10.64] ;  /* 0x0000000c0aba7981 */ /* 0x000f28000c1e1500 */
[----:B------:R-:W4:Y:S04]  /*4f20*/  LDG.E.U16 R188, desc[UR12][R12.64] ;  /* 0x0000000c0cbc7981 */ /* 0x000f28000c1e1500 */
[----:B------:R-:W4:Y:S01]  /*4f30*/  LDG.E.U16 R190, desc[UR12][R14.64] ;  /* 0x0000000c0ebe7981 */ /* 0x000f22000c1e1500 */
[----:B0-----:R-:W-:-:S02]  /*4f40*/  F2FP.F16.F32.PACK_AB R20, R36, R25 ;  /* 0x000000192414723e */ /* 0x001fc400000000ff */
[----:B------:R-:W-:Y:S01]  /*4f50*/  F2FP.F16.F32.PACK_AB R21, R29, R27 ;  /* 0x0000001b1d15723e */ /* 0x000fe200000000ff */
[----:B------:R-:W-:-:S03]  /*4f60*/  FADD R175, -R174, R175 ;  /* 0x000000afaeaf7221 */ /* 0x000fc60000000100 */
[----:B------:R-:W-:Y:S01]  /*4f70*/  STTM.16dp32bit_t0_t15.x2 tmem[UR10], R20 ;  /* 0x00000014000079ed */ /* 0x000fe2000888000a */
[----:B------:R-:W-:Y:S01]  /*4f80*/  STTM.16dp32bit_t16_t31.x2 tmem[UR10+0x2], R20 ;  /* 0x00000214000079ed */ /* 0x000fe200088a000a */
[----:B------:R-:W-:Y:S01]  /*4f90*/  FMUL R175, R175, 1.4426950216293334961 ;  /* 0x3fb8aa3bafaf7820 */ /* 0x000fe20000400000 */
[----:B------:R-:W-:Y:S01]  /*4fa0*/  IMAD.MOV.U32 R179, RZ, RZ, R166 ;  /* 0x000000ffffb37224 */ /* 0x000fe200078e00a6 */
[----:B--2---:R-:W-:Y:S04]  /*4fb0*/  STS.U16 [R71+UR4+0xc000], R24 ;  /* 0x00c0001847007988 */ /* 0x004fe80008000404 */
[----:B---3--:R-:W-:Y:S04]  /*4fc0*/  STS.U16 [R71+UR4+0xc200], R26 ;  /* 0x00c2001a47007988 */ /* 0x008fe80008000404 */
[----:B-----5:R-:W-:Y:S04]  /*4fd0*/  STS.U16 [R71+UR4+0xc400], R28 ;  /* 0x00c4001c47007988 */ /* 0x020fe80008000404 */
[----:B------:R-:W-:Y:S04]  /*4fe0*/  STS.U16 [R71+UR4+0xc600], R30 ;  /* 0x00c6001e47007988 */ /* 0x000fe80008000404 */
[----:B------:R-:W-:Y:S04]  /*4ff0*/  STS.U16 [R71+UR4+0xc800], R32 ;  /* 0x00c8002047007988 */ /* 0x000fe80008000404 */
[----:B------:R-:W-:Y:S04]  /*5000*/  STS.U16 [R71+UR4+0xca00], R34 ;  /* 0x00ca002247007988 */ /* 0x000fe80008000404 */
[----:B------:R-:W-:Y:S04]  /*5010*/  STS.U16 [R71+UR4+0xcc00], R16 ;  /* 0x00cc001047007988 */ /* 0x000fe80008000404 */
[----:B------:R-:W-:Y:S04]  /*5020*/  STS.U16 [R71+UR4+0xce00], R18 ;  /* 0x00ce001247007988 */ /* 0x000fe80008000404 */
[----:B------:R0:W-:Y:S04]  /*5030*/  STS.U16 [R71+UR4+0xd000], R4 ;  /* 0x00d0000447007988 */ /* 0x0001e80008000404 */
[----:B------:R-:W-:Y:S04]  /*5040*/  STS.U16 [R71+UR4+0xd200], R178 ;  /* 0x00d200b247007988 */ /* 0x000fe80008000404 */
[----:B----4-:R1:W-:Y:S04]  /*5050*/  STS.U16 [R71+UR4+0xd400], R180 ;  /* 0x00d400b447007988 */ /* 0x0103e80008000404 */
[----:B------:R2:W-:Y:S04]  /*5060*/  STS.U16 [R71+UR4+0xd600], R182 ;  /* 0x00d600b647007988 */ /* 0x0005e80008000404 */
[----:B------:R2:W-:Y:S04]  /*5070*/  STS.U16 [R71+UR4+0xd800], R184 ;  /* 0x00d800b847007988 */ /* 0x0005e80008000404 */
[----:B------:R2:W-:Y:S04]  /*5080*/  STS.U16 [R71+UR4+0xda00], R186 ;  /* 0x00da00ba47007988 */ /* 0x0005e80008000404 */
[----:B------:R2:W-:Y:S04]  /*5090*/  STS.U16 [R71+UR4+0xdc00], R188 ;  /* 0x00dc00bc47007988 */ /* 0x0005e80008000404 */
[----:B------:R2:W-:Y:S01]  /*50a0*/  STS.U16 [R71+UR4+0xde00], R190 ;  /* 0x00de00be47007988 */ /* 0x0005e20008000404 */
[----:B------:R-:W3:Y:S02]  /*50b0*/  FENCE.VIEW.ASYNC.T ;  /* 0x00000000000073c6 */ /* 0x000ee40000000200 */
[----:B---3--:R-:W-:Y:S06]  /*50c0*/  BAR.SYNC.DEFER_BLOCKING 0x0 ;  /* 0x0000000000007b1d */ /* 0x008fec0000010000 */
[----:B0-----:R-:W-:Y:S01]  /*50d0*/  LDTM.16dp32bit_t0_t15.x64 R4, tmem[UR6] ;  /* 0x00000006000479ee */ /* 0x001fe20008b00000 */
[----:B------:R-:W0:Y:S01]  /*50e0*/  LDTM.16dp32bit_t16_t31.x64 R4, tmem[UR6+0x40] ;  /* 0x00004006000479ee */ /* 0x000e220008b20000 */
[----:B-1----:R-:W0:Y:S01]  /*50f0*/  MUFU.EX2 R180, R175 ;  /* 0x000000af00b47308 */ /* 0x002e220000000800 */
[----:B------:R-:W-:Y:S01]  /*5100*/  NOP ;  /* 0x0000000000007918 */ /* 0x000fe20000000000 */
[C---:B0-----:R-:W-:Y:S01]  /*5110*/  FMUL R4, R180.reuse, R4 ;  /* 0x00000004b4047220 */ /* 0x041fe20000400000 */
        /* <DEDUP_REMOVED lines=64> */
[----:B------:R2:W-:Y:S01]  /*5520*/  STTM.16dp32bit_t16_t31.x64 tmem[UR6+0x40], R4 ;  /* 0x00004004000079ed */ /* 0x0005e20008b20006 */
[----:B------:R-:W0:Y:S02]  /*5530*/  FENCE.VIEW.ASYNC.T ;  /* 0x00000000000073c6 */ /* 0x000e240000000200 */
[----:B0-----:R-:W-:Y:S06]  /*5540*/  BAR.SYNC.DEFER_BLOCKING 0x0 ;  /* 0x0000000000007b1d */ /* 0x001fec0000010000 */
[----:B------:R0:W-:Y:S06]  /*5550*/  MEMBAR.ALL.CTA ;  /* 0x0000000000007992 */ /* 0x0001ec0000008000 */
[----:B0-----:R-:W0:Y:S01]  /*5560*/  FENCE.VIEW.ASYNC.S ;  /* 0x00000000000073c6 */ /* 0x001e220000000000 */
[----:B------:R-:W-:-:S05]  /*5570*/  LEA R178, R165, UR4, 0x3 ;  /* 0x00000004a5b27c11 */ /* 0x000fca000f8e18ff */
[----:B------:R-:W-:Y:S01]  /*5580*/  VIADD R178, R178, 0xe000 ;  /* 0x0000e000b2b27836 */ /* 0x000fe20000000000 */
[----:B0-----:R-:W-:Y:S06]  /*5590*/  BAR.SYNC.DEFER_BLOCKING 0x0 ;  /* 0x0000000000007b1d */ /* 0x001fec0000010000 */
[----:B------:R-:W-:Y:S05]  /*55a0*/  BRA.U UP1, `(.L_x_19) ;  /* 0x00000001013c7547 */ /* 0x000fea000b800000 */
[----:B------:R-:W-:Y:S02]  /*55b0*/  R2UR UR65, R168 ;  /* 0x00000000a84172ca */ /* 0x000fe400000e0000 */
[----:B------:R-:W-:Y:S01]  /*55c0*/  ELECT P1, URZ, PT ;  /* 0x0000000000ff782f */ /* 0x000fe20003820000 */
[----:B------:R-:W-:Y:S01]  /*55d0*/  UMOV UR68, 0x0 ;  /* 0x0000000000447882 */ /* 0x000fe20000000000 */
[----:B------:R-:W-:-:S09]  /*55e0*/  UMOV UR69, 0x4400010 ;  /* 0x0440001000457882 */ /* 0x000fd20000000000 */
[----:B--2---:R-:W-:Y:S02]  /*55f0*/  IMAD.U32 R4, RZ, RZ, UR65 ;  /* 0x00000041ff047e24 */ /* 0x004fe4000f8e00ff */
[----:B------:R-:W-:-:S03]  /*5600*/  @P1 MOV R5, 0xc0004010 ;  /* 0xc000401000051802 */ /* 0x000fc60000000f00 */
[----:B------:R-:W-:Y:S01]  /*5610*/  @P1 R2UR UR66, R4 ;  /* 0x00000000044212ca */ /* 0x000fe200000e0000 */
[----:B------:R-:W-:Y:S01]  /*5620*/  IMAD.MOV.U32 R4, RZ, RZ, R178 ;  /* 0x000000ffff047224 */ /* 0x000fe200078e00b2 */
[----:B------:R-:W-:Y:S01]  /*5630*/  @P1 R2UR UR67, R5 ;  /* 0x00000000054312ca */ /* 0x000fe200000e0000 */
[----:B------:R-:W-:-:S05]  /*5640*/  IMAD.MOV.U32 R5, RZ, RZ, RZ ;  /* 0x000000ffff057224 */ /* 0x000fca00078e00ff */
[----:B------:R-:W-:-:S04]  /*5650*/  @P1 MOV R4, R4 ;  /* 0x0000000400041202 */ /* 0x000fc80000000f00 */
[----:B------:R-:W-:-:S03]  /*5660*/  @P1 R2UR UR65, R4 ;  /* 0x00000000044112ca */ /* 0x000fc600000e0000 */
[----:B------:R0:W-:Y:S10]  /*5670*/  UTCHMMA tmem[UR9], gdesc[UR66], tmem[UR5], tmem[UR68], idesc[UR69], UPT ;  /* 0x00ff4442090079ea */ /* 0x0001f4000b800005 */
[----:B------:R0:W-:Y:S01]  /*5680*/  UTCBAR [UR65], URZ ;  /* 0x000000ff410073e9 */ /* 0x0001e200080000ff */
[----:B------:R-:W-:Y:S01]  /*5690*/  NOP ;  /* 0x0000000000007918 */ /* 0x000fe20000000000 */
.L_x_19:
[----:B------:R-:W-:Y:S01]  /*56a0*/  IADD3 R167, P1, PT, R167, 0x10, RZ ;  /* 0x00000010a7a77810 */ /* 0x000fe20007f3e0ff */
[----:B------:R-:W-:Y:S02]  /*56b0*/  VIADD R165, R165, 0x1 ;  /* 0x00000001a5a57836 */ /* 0x000fe40000000000 */
[----:B------:R-:W-:Y:S01]  /*56c0*/  FFMA R162, R180, R162, R173 ;  /* 0x000000a2b4a27223 */ /* 0x000fe200000000ad */
[----:B------:R-:W-:Y:S01]  /*56d0*/  VIADD R171, R171, UR11 ;  /* 0x0000000babab7c36 */ /* 0x000fe20008000000 */
[----:B------:R-:W-:Y:S01]  /*56e0*/  IADD3 R169, PT, PT, R163, R169, RZ ;  /* 0x000000a9a3a97210 */ /* 0x000fe20007ffe0ff */
[----:B------:R-:W-:Y:S01]  /*56f0*/  IMAD.X R177, RZ, RZ, R177, P1 ;  /* 0x000000ffffb17224 */ /* 0x000fe200008e06b1 */
[----:B------:R-:W-:Y:S01]  /*5700*/  ISETP.GE.U32.AND P1, PT, R167, R164, PT ;  /* 0x000000a4a700720c */ /* 0x000fe20003f26070 */
[----:B--2---:R-:W-:Y:S01]  /*5710*/  IMAD.MOV.U32 R22, RZ, RZ, R179 ;  /* 0x000000ffff167224 */ /* 0x004fe200078e00b3 */
[----:B------:R-:W-:Y:S01]  /*5720*/  ISETP.GT.AND P2, PT, R165, 0x1, PT ;  /* 0x00000001a500780c */ /* 0x000fe20003f44270 */
[----:B------:R-:W-:Y:S01]  /*5730*/  IMAD.MOV.U32 R175, RZ, RZ, R174 ;  /* 0x000000ffffaf7224 */ /* 0x000fe200078e00ae */
[----:B------:R-:W-:-:S02]  /*5740*/  ISETP.GE.U32.AND.EX P1, PT, R177, RZ, PT, P1 ;  /* 0x000000ffb100720c */ /* 0x000fc40003f26110 */
[----:B------:R-:W-:Y:S02]  /*5750*/  SEL R5, RZ, 0x1, !P2 ;  /* 0x00000001ff057807 */ /* 0x000fe40005000000 */
[----:B------:R-:W-:Y:S02]  /*5760*/  SEL R165, R165, RZ, !P2 ;  /* 0x000000ffa5a57207 */ /* 0x000fe40005000000 */
[----:B------:R-:W-:-:S07]  /*5770*/  LOP3.LUT R166, R166, R5, RZ, 0x3c, !PT ;  /* 0x00000005a6a67212 */ /* 0x000fce00078e3cff */
[----:B------:R-:W-:Y:S05]  /*5780*/  @!P1 BRA `(.L_x_20) ;  /* 0xffffffe800809947 */ /* 0x000fea000383ffff */
[----:B------:R-:W-:Y:S01]  /*5790*/  ISETP.GE.AND P0, PT, R83, 0x1, PT ;  /* 0x000000015300780c */ /* 0x000fe20003f06270 */
[----:B------:R-:W-:-:S12]  /*57a0*/  IMAD.MOV.U32 R175, RZ, RZ, R174 ;  /* 0x000000ffffaf7224 */ /* 0x000fd800078e00ae */
[----:B------:R-:W-:Y:S05]  /*57b0*/  @!P0 BRA `(.L_x_15) ;  /* 0x0000000000108947 */ /* 0x000fea0003800000 */
[----:B------:R-:W-:-:S04]  /*57c0*/  IMAD.U32 R5, R179, -0x80000000, RZ ;  /* 0x80000000b3057824 */ /* 0x000fc800078e00ff */
[----:B------:R-:W1:Y:S02]  /*57d0*/  SYNCS.PHASECHK.TRANS64.TRYWAIT P0, [R178+URZ], R5 ;  /* 0x00000005b20075a7 */ /* 0x000e6400080011ff */
[----:B-1----:R-:W-:Y:S05]  /*57e0*/  @!P0 BRA `(.L_x_21) ;  /* 0x0000002800708947 */ /* 0x002fea0003800000 */
.L_x_27:
[----:B------:R-:W-:-:S07]  /*57f0*/  IMAD.MOV.U32 R175, RZ, RZ, R174 ;  /* 0x000000ffffaf7224 */ /* 0x000fce00078e00ae */
.L_x_15:
[----:B------:R-:W-:Y:S01]  /*5800*/  BAR.SYNC.DEFER_BLOCKING 0x0 ;  /* 0x0000000000007b1d */ /* 0x000fe20000010000 */
[----:B------:R-:W-:Y:S01]  /*5810*/  LEA R86, R86, UR4, 0x8 ;  /* 0x0000000456567c11 */ /* 0x000fe2000f8e40ff */
[C---:B------:R-:W-:Y:S01]  /*5820*/  FMUL R71, R162.reuse, 8388608 ;  /* 0x4b000000a2477820 */ /* 0x040fe20000400000 */
[----:B------:R-:W-:Y:S02]  /*5830*/  SHF.R.U32.HI R72, RZ, 0x2, R0 ;  /* 0x00000002ff487819 */ /* 0x000fe40000011600 */
[----:B------:R-:W-:Y:S02]  /*5840*/  FSETP.GEU.AND P1, PT, R162, 1.175494350822287508e-38, PT ;  /* 0x00800000a200780b */ /* 0x000fe40003f2e000 */
[----:B------:R-:W-:Y:S01]  /*5850*/  LEA R86, R85, R86, 0x6 ;  /* 0x0000005655567211 */ /* 0x000fe200078e30ff */
[----:B------:R-:W-:Y:S01]  /*5860*/  IMAD.MOV.U32 R85, RZ, RZ, 0x3dc6b27f ;  /* 0x3dc6b27fff557424 */ /* 0x000fe200078e00ff */
[----:B------:R-:W-:Y:S02]  /*5870*/  LOP3.LUT R75, R72, 0x38, RZ, 0xc0, !PT ;  /* 0x00000038484b7812 */ /* 0x000fe400078ec0ff */
[----:B------:R-:W-:Y:S01]  /*5880*/  FSETP.GT.AND P0, PT, |R162|, 8.50705917302346158658e+37, PT ;  /* 0x7e800000a200780b */ /* 0x000fe20003f04200 */
[----:B------:R-:W-:Y:S01]  /*5890*/  IMAD R73, R69, 0x10, R86 ;  /* 0x0000001045497824 */ /* 0x000fe200078e0256 */
[----:B------:R-:W-:-:S02]  /*58a0*/  FSEL R103, R71, R162, !P1 ;  /* 0x000000a247677208 */ /* 0x000fc40004800000 */
[----:B------:R-:W-:Y:S01]  /*58b0*/  LOP3.LUT R69, R75, 0x1f, R0, 0xf8, !PT ;  /* 0x0000001f4b457812 */ /* 0x000fe200078ef800 */
[----:B------:R-:W-:Y:S01]  /*58c0*/  IMAD.SHL.U32 R0, R0, 0x10, RZ ;  /* 0x0000001000007824 */ /* 0x000fe200078e00ff */
[----:B------:R-:W-:Y:S01]  /*58d0*/  FSETP.GEU.AND P2, PT, |R162|, 1.175494350822287508e-38, PT ;  /* 0x00800000a200780b */ /* 0x000fe20003f4e200 */
[----:B------:R-:W-:Y:S01]  /*58e0*/  VIADD R71, R103, 0xc0cafb0d ;  /* 0xc0cafb0d67477836 */ /* 0x000fe20000000000 */
[----:B------:R-:W-:Y:S01]  /*58f0*/  LEA R84, R68, R73, 0x3 ;  /* 0x0000004944547211 */ /* 0x000fe200078e18ff */
[C---:B------:R-:W-:Y:S01]  /*5900*/  IMAD.SHL.U32 R74, R69.reuse, 0x8, RZ ;  /* 0x00000008454a7824 */ /* 0x040fe200078e00ff */
[----:B------:R-:W-:Y:S01]  /*5910*/  LOP3.LUT R0, R0, 0x30, RZ, 0xc0, !PT ;  /* 0x0000003000007812 */ /* 0x000fe200078ec0ff */
[----:B------:R-:W-:Y:S01]  /*5920*/  IMAD.SHL.U32 R69, R69, 0x10, RZ ;  /* 0x0000001045457824 */ /* 0x000fe200078e00ff */
[----:B------:R-:W-:Y:S01]  /*5930*/  LOP3.LUT R72, R71, 0xff800000, RZ, 0xc0, !PT ;  /* 0xff80000047487812 */ /* 0x000fe200078ec0ff */
[----:B------:R-:W1:Y:S02]  /*5940*/  @!P4 SYNCS.CCTL.IV [UR4+0xe000] ;  /* 0x00e00000ff00c9b1 */ /* 0x000e640008000004 */
[----:B-1----:R-:W-:Y:S01]  /*5950*/  BAR.SYNC.DEFER_BLOCKING 0x0 ;  /* 0x0000000000007b1d */ /* 0x002fe20000010000 */
[----:B------:R-:W-:Y:S01]  /*5960*/  @P0 FMUL R162, R162, 0.25 ;  /* 0x3e800000a2a20820 */ /* 0x000fe20000400000 */
[----:B------:R-:W-:-:S02]  /*5970*/  LOP3.LUT R75, R74, 0xc0, RZ, 0xc0, !PT ;  /* 0x000000c04a4b7812 */ /* 0x000fc400078ec0ff */
[----:B------:R-:W-:Y:S01]  /*5980*/  FSEL R71, RZ, -23, P1 ;  /* 0xc1b80000ff477808 */ /* 0x000fe20000800000 */
[----:B------:R-:W-:Y:S01]  /*5990*/  @!P2 FMUL R162, R162, 16777216 ;  /* 0x4b800000a2a2a820 */ /* 0x000fe20000400000 */
[----:B------:R-:W-:Y:S01]  /*59a0*/  I2FP.F32.S32 R74, R72 ;  /* 0x00000048004a7245 */ /* 0x000fe20000201400 */
[----:B------:R-:W-:Y:S01]  /*59b0*/  IMAD.IADD R72, R103, 0x1, -R72 ;  /* 0x0000000167487824 */ /* 0x000fe200078e0a48 */
[----:B0--3--:R-:W-:Y:S01]  /*59c0*/  LDTM.16dp32bit_t0_t15.x64 R4, tmem[UR6] ;  /* 0x00000006000479ee */ /* 0x009fe20008b00000 */
[----:B------:R-:W0:Y:S01]  /*59d0*/  LDTM.16dp32bit_t16_t31.x64 R4, tmem[UR6+0x40] ;  /* 0x00004006000479ee */ /* 0x000e220008b20000 */
[----:B------:R-:W1:Y:S01]  /*59e0*/  MUFU.RCP R68, R162 ;  /* 0x000000a200447308 */ /* 0x000e620000001000 */
[----:B------:R-:W-:Y:S01]  /*59f0*/  IADD3 R0, PT, PT, R75, UR4, R0 ;  /* 0x000000044b007c10 */ /* 0x000fe2000fffe000 */
[----:B------:R-:W-:Y:S01]  /*5a00*/  FFMA.FTZ R74, R74, 1.1920928955078125e-07, R71 ;  /* 0x340000004a4a7823 */ /* 0x000fe20000010047 */
[----:B------:R-:W-:Y:S01]  /*5a10*/  FADD R72, R72, -1 ;  /* 0xbf80000048487421 */ /* 0x000fe20000000000 */
[----:B------:R-:W2:Y:S01]  /*5a20*/  LDC R71, c[0x0][0x3e8] ;  /* 0x0000fa00ff477b82 */ /* 0x000ea20000000800 */
[----:B------:R-:W3:Y:S01]  /*5a30*/  LDCU.64 UR6, c[0x0][0x3e0] ;  /* 0x00007c00ff0677ac */ /* 0x000ee20008000a00 */
[----:B------:R-:W-:-:S02]  /*5a40*/  FSETP.NEU.AND P1, PT, R103, RZ, PT ;  /* 0x000000ff6700720b */ /* 0x000fc40003f2d000 */
[----:B------:R-:W-:Y:S01]  /*5a50*/  LOP3.LUT R69, R69, 0xf0, RZ, 0xc0, !PT ;  /* 0x000000f045457812 */ /* 0x000fe200078ec0ff */
[----:B------:R-:W4:Y:S01]  /*5a60*/  @!P4 SYNCS.CCTL.IV [UR4+0xe008] ;  /* 0x00e00800ff00c9b1 */ /* 0x000f220008000004 */
[----:B------:R-:W-:Y:S01]  /*5a70*/  NOP ;  /* 0x0000000000007918 */ /* 0x000fe20000000000 */
[----:B0-----:R-:W-:Y:S01]  /*5a80*/  @P0 FMUL R5, R5, 0.25 ;  /* 0x3e80000005050820 */ /* 0x001fe20000400000 */
[----:B------:R-:W-:Y:S01]  /*5a90*/  @P0 FMUL R11, R11, 0.25 ;  /* 0x3e8000000b0b0820 */ /* 0x000fe20000400000 */
[----:B------:R-:W-:Y:S01]  /*5aa0*/  @P0 FMUL R18, R18, 0.25 ;  /* 0x3e80000012120820 */ /* 0x000fe20000400000 */
[----:B------:R-:W-:Y:S01]  /*5ab0*/  @P0 FMUL R25, R25, 0.25 ;  /* 0x3e80000019190820 */ /* 0x000fe20000400000 */
[----:B------:R-:W-:Y:S01]  /*5ac0*/  @!P2 FMUL R5, R5, 16777216 ;  /* 0x4b8000000505a820 */ /* 0x000fe20000400000 */
[----:B------:R-:W-:Y:S01]  /*5ad0*/  @P0 FMUL R6, R6, 0.25 ;  /* 0x3e80000006060820 */ /* 0x000fe20000400000 */
[----:B------:R-:W-:Y:S01]  /*5ae0*/  @!P2 FMUL R11, R11, 16777216 ;  /* 0x4b8000000b0ba820 */ /* 0x000fe20000400000 */
[----:B------:R-:W-:Y:S01]  /*5af0*/  @P0 FMUL R20, R20, 0.25 ;  /* 0x3e80000014140820 */ /* 0x000fe20000400000 */
[----:B-1----:R-:W-:Y:S01]  /*5b00*/  FMUL R73, R68, R5 ;  /* 0x0000000544497220 */ /* 0x002fe20000400000 */
[----:B------:R-:W-:Y:S01]  /*5b10*/  @!P2 FMUL R18, R18, 16777216 ;  /* 0x4b8000001212a820 */ /* 0x000fe20000400000 */
[----:B------:R-:W-:Y:S01]  /*5b20*/  FFMA.FTZ R5, R72, R85, -0.16845393180847167969 ;  /* 0xbe2c7f3048057423 */ /* 0x000fe20000010055 */
[----:B------:R-:W-:Y:S01]  /*5b30*/  @P0 FMUL R27, R27, 0.25 ;  /* 0x3e8000001b1b0820 */ /* 0x000fe20000400000 */
[----:B------:R-:W-:Y:S01]  /*5b40*/  @!P2 FMUL R25, R25, 16777216 ;  /* 0x4b8000001919a820 */ /* 0x000fe20000400000 */
[----:B------:R-:W-:Y:S01]  /*5b50*/  @P0 FMUL R15, R15, 0.25 ;  /* 0x3e8000000f0f0820 */ /* 0x000fe20000400000 */
[----:B------:R-:W-:Y:S01]  /*5b60*/  @!P2 FMUL R6, R6, 16777216 ;  /* 0x4b8000000606a820 */ /* 0x000fe20000400000 */
[----:B------:R-:W-:Y:S01]  /*5b70*/  FMUL R77, R68, R11 ;  /* 0x0000000b444d7220 */ /* 0x000fe20000400000 */
[----:B------:R-:W-:Y:S01]  /*5b80*/  @P0 FMUL R24, R24, 0.25 ;  /* 0x3e80000018180820 */ /* 0x000fe20000400000 */
[----:B------:R-:W-:Y:S01]  /*5b90*/  @!P2 FMUL R20, R20, 16777216 ;  /* 0x4b8000001414a820 */ /* 0x000fe20000400000 */
[----:B------:R-:W-:Y:S01]  /*5ba0*/  FMUL R11, R68, R18 ;  /* 0x00000012440b7220 */ /* 0x000fe20000400000 */
[----:B------:R-:W-:Y:S01]  /*5bb0*/  FFMA.FTZ R5, R72, R5, 0.1716887056827545166 ;  /* 0x3e2fcf2a48057423 */ /* 0x000fe20000010005 */
[----:B------:R-:W-:Y:S01]  /*5bc0*/  @P0 FMUL R29, R29, 0.25 ;  /* 0x3e8000001d1d0820 */ /* 0x000fe20000400000 */
[----:B------:R-:W-:Y:S01]  /*5bd0*/  @!P2 FMUL R27, R27, 16777216 ;  /* 0x4b8000001b1ba820 */ /* 0x000fe20000400000 */
[----:B------:R-:W-:Y:S01]  /*5be0*/  FMUL R18, R68, R25 ;  /* 0x0000001944127220 */ /* 0x000fe20000400000 */
[----:B--2---:R-:W-:-:S02]  /*5bf0*/  IMAD R25, R2, R71, RZ ;  /* 0x0000004702197224 */ /* 0x004fc400078e02ff */
[----:B------:R-:W-:Y:S01]  /*5c00*/  @!P2 FMUL R15, R15, 16777216 ;  /* 0x4b8000000f0fa820 */ /* 0x000fe20000400000 */
[----:B------:R-:W-:Y:S01]  /*5c10*/  FMUL R75, R68, R6 ;  /* 0x00000006444b7220 */ /* 0x000fe20000400000 */
[----:B------:R-:W-:Y:S01]  /*5c20*/  @!P2 FMUL R24, R24, 16777216 ;  /* 0x4b8000001818a820 */ /* 0x000fe20000400000 */
[----:B------:R-:W-:Y:S01]  /*5c30*/  FMUL R6, R68, R20 ;  /* 0x0000001444067220 */ /* 0x000fe20000400000 */
[----:B------:R-:W-:Y:S01]  /*5c40*/  FFMA.FTZ R5, R72, R5, -0.17900948226451873779 ;  /* 0xbe374e4348057423 */ /* 0x000fe20000010005 */
[----:B------:R-:W-:Y:S01]  /*5c50*/  @P0 FMUL R26, R26, 0.25 ;  /* 0x3e8000001a1a0820 */ /* 0x000fe20000400000 */
[----:B------:R-:W-:Y:S01]  /*5c60*/  @!P2 FMUL R29, R29, 16777216 ;  /* 0x4b8000001d1da820 */ /* 0x000fe20000400000 */
[C---:B------:R-:W-:Y:S01]  /*5c70*/  FMUL R20, R68.reuse, R27 ;  /* 0x0000001b44147220 */ /* 0x040fe20000400000 */
[----:B------:R-:W-:Y:S01]  /*5c80*/  @P0 FMUL R35, R35, 0.25 ;  /* 0x3e80000023230820 */ /* 0x000fe20000400000 */
[----:B------:R-:W-:Y:S02]  /*5c90*/  IMAD R27, R71, 0x4, R25 ;  /* 0x00000004471b7824 */ /* 0x000fe400078e0219 */
[----:B------:R-:W-:Y:S01]  /*5ca0*/  FMUL R78, R68, R15 ;  /* 0x0000000f444e7220 */ /* 0x000fe20000400000 */
[----:B------:R-:W-:Y:S01]  /*5cb0*/  @P0 FMUL R34, R34, 0.25 ;  /* 0x3e80000022220820 */ /* 0x000fe20000400000 */
[----:B------:R-:W-:Y:S01]  /*5cc0*/  FMUL R15, R68, R24 ;  /* 0x00000018440f7220 */ /* 0x000fe20000400000 */
[----:B------:R-:W-:Y:S01]  /*5cd0*/  FFMA.FTZ R5, R72, R5, 0.20512372255325317383 ;  /* 0x3e520bf448057423 */ /* 0x000fe20000010005 */
[----:B------:R-:W-:Y:S01]  /*5ce0*/  @P0 FMUL R43, R43, 0.25 ;  /* 0x3e8000002b2b0820 */ /* 0x000fe20000400000 */
[----:B------:R-:W-:Y:S01]  /*5cf0*/  @!P2 FMUL R26, R26, 16777216 ;  /* 0x4b8000001a1aa820 */ /* 0x000fe20000400000 */
[----:B------:R-:W-:Y:S01]  /*5d00*/  FMUL R24, R68, R29 ;  /* 0x0000001d44187220 */ /* 0x000fe20000400000 */
[----:B------:R-:W-:Y:S01]  /*5d10*/  @P0 FMUL R48, R48, 0.25 ;  /* 0x3e80000030300820 */ /* 0x000fe20000400000 */
[----:B------:R-:W-:Y:S01]  /*5d20*/  @!P2 FMUL R35, R35, 16777216 ;  /* 0x4b8000002323a820 */ /* 0x000fe20000400000 */
[----:B------:R-:W-:-:S02]  /*5d30*/  IMAD R29, R71, 0x4, R27 ;  /* 0x00000004471d7824 */ /* 0x000fc400078e021b */
[----:B------:R-:W-:Y:S01]  /*5d40*/  @P0 FMUL R49, R49, 0.25 ;  /* 0x3e80000031310820 */ /* 0x000fe20000400000 */
[----:B------:R-:W-:Y:S01]  /*5d50*/  @!P2 FMUL R34, R34, 16777216 ;  /* 0x4b8000002222a820 */ /* 0x000fe20000400000 */
[----:B------:R-:W-:Y:S01]  /*5d60*/  FFMA.FTZ R5, R72, R5, -0.24046532809734344482 ;  /* 0xbe763c8b48057423 */ /* 0x000fe20000010005 */
[----:B------:R-:W-:Y:S01]  /*5d70*/  @P0 FMUL R7, R7, 0.25 ;  /* 0x3e80000007070820 */ /* 0x000fe20000400000 */
[----:B------:R-:W-:Y:S01]  /*5d80*/  @!P2 FMUL R43, R43, 16777216 ;  /* 0x4b8000002b2ba820 */ /* 0x000fe20000400000 */
[----:B------:R-:W-:Y:S01]  /*5d90*/  FMUL R79, R68, R26 ;  /* 0x0000001a444f7220 */ /* 0x000fe20000400000 */
[----:B------:R-:W-:Y:S01]  /*5da0*/  @P0 FMUL R4, R4, 0.25 ;  /* 0x3e80000004040820 */ /* 0x000fe20000400000 */
[----:B------:R-:W-:Y:S01]  /*5db0*/  @P0 FMUL R8, R8, 0.25 ;  /* 0x3e80000008080820 */ /* 0x000fe20000400000 */
[----:B------:R-:W-:Y:S01]  /*5dc0*/  @P0 FMUL R50, R50, 0.25 ;  /* 0x3e80000032320820 */ /* 0x000fe20000400000 */
[----:B------:R-:W-:Y:S01]  /*5dd0*/  @!P2 FMUL R48, R48, 16777216 ;  /* 0x4b8000003030a820 */ /* 0x000fe20000400000 */
[C---:B------:R-:W-:Y:S01]  /*5de0*/  FMUL R26, R68.reuse, R35 ;  /* 0x00000023441a7220 */ /* 0x040fe20000400000 */
[----:B------:R-:W-:Y:S01]  /*5df0*/  @P0 FMUL R51, R51, 0.25 ;  /* 0x3e80000033330820 */ /* 0x000fe20000400000 */
[----:B------:R-:W-:Y:S01]  /*5e00*/  @!P2 FMUL R49, R49, 16777216 ;  /* 0x4b8000003131a820 */ /* 0x000fe20000400000 */
[----:B------:R-:W-:Y:S01]  /*5e10*/  LEA R35, R71, R29, 0x2 ;  /* 0x0000001d47237211 */ /* 0x000fe200078e10ff */
[----:B------:R-:W-:Y:S01]  /*5e20*/  FMUL R81, R68, R34 ;  /* 0x0000002244517220 */ /* 0x000fe20000400000 */
[----:B------:R-:W-:Y:S01]  /*5e30*/  FFMA.FTZ R5, R72, R5, 0.28857114911079406738 ;  /* 0x3e93bf9948057423 */ /* 0x000fe20000010005 */
[----:B------:R-:W-:Y:S01]  /*5e40*/  @P0 FMUL R9, R9, 0.25 ;  /* 0x3e80000009090820 */ /* 0x000fe20000400000 */
[----:B------:R-:W-:Y:S01]  /*5e50*/  @!P2 FMUL R7, R7, 16777216 ;  /* 0x4b8000000707a820 */ /* 0x000fe20000400000 */
[----:B------:R-:W-:Y:S01]  /*5e60*/  FMUL R34, R68, R43 ;  /* 0x0000002b44227220 */ /* 0x000fe20000400000 */
[----:B------:R-:W-:Y:S01]  /*5e70*/  @P0 FMUL R12, R12, 0.25 ;  /* 0x3e8000000c0c0820 */ /* 0x000fe20000400000 */
[----:B------:R-:W-:Y:S01]  /*5e80*/  @P0 FMUL R16, R16, 0.25 ;  /* 0x3e80000010100820 */ /* 0x000fe20000400000 */
[----:B------:R-:W-:Y:S01]  /*5e90*/  @!P2 FMUL R4, R4, 16777216 ;  /* 0x4b8000000404a820 */ /* 0x000fe20000400000 */
[----:B------:R-:W-:Y:S01]  /*5ea0*/  @!P2 FMUL R8, R8, 16777216 ;  /* 0x4b8000000808a820 */ /* 0x000fe20000400000 */
[----:B------:R-:W-:Y:S01]  /*5eb0*/  @!P2 FMUL R50, R50, 16777216 ;  /* 0x4b8000003232a820 */ /* 0x000fe20000400000 */
[C---:B------:R-:W-:Y:S01]  /*5ec0*/  FMUL R43, R68.reuse, R48 ;  /* 0x00000030442b7220 */ /* 0x040fe20000400000 */
[----:B------:R-:W-:Y:S01]  /*5ed0*/  @P0 FMUL R53, R53, 0.25 ;  /* 0x3e80000035350820 */ /* 0x000fe20000400000 */
[----:B------:R-:W-:Y:S01]  /*5ee0*/  @!P2 FMUL R51, R51, 16777216 ;  /* 0x4b8000003333a820 */ /* 0x000fe20000400000 */
[----:B------:R-:W-:Y:S01]  /*5ef0*/  FMUL R48, R68, R49 ;  /* 0x0000003144307220 */ /* 0x000fe20000400000 */
[----:B------:R-:W-:Y:S01]  /*5f00*/  FFMA.FTZ R5, R72, R5, -0.36067417263984680176 ;  /* 0xbeb8aa4948057423 */ /* 0x000fe20000010005 */
[----:B------:R-:W-:-:S02]  /*5f10*/  IMAD R49, R71, 0x4, R35 ;  /* 0x0000000447317824 */ /* 0x000fc400078e0223 */
[----:B------:R-:W-:Y:S01]  /*5f20*/  @P0 FMUL R66, R66, 0.25 ;  /* 0x3e80000042420820 */ /* 0x000fe20000400000 */
[----:B------:R-:W-:Y:S01]  /*5f30*/  @P0 FMUL R67, R67, 0.25 ;  /* 0x3e80000043430820 */ /* 0x000fe20000400000 */
[----:B------:R-:W-:Y:S01]  /*5f40*/  @!P2 FMUL R9, R9, 16777216 ;  /* 0x4b8000000909a820 */ /* 0x000fe20000400000 */
[----:B------:R-:W-:Y:S01]  /*5f50*/  FMUL R76, R68, R7 ;  /* 0x00000007444c7220 */ /* 0x000fe20000400000 */
[----:B------:R-:W-:Y:S01]  /*5f60*/  @!P2 FMUL R12, R12, 16777216 ;  /* 0x4b8000000c0ca820 */ /* 0x000fe20000400000 */
[----:B------:R-:W-:Y:S01]  /*5f70*/  @!P2 FMUL R16, R16, 16777216 ;  /* 0x4b8000001010a820 */ /* 0x000fe20000400000 */
[C---:B------:R-:W-:Y:S01]  /*5f80*/  FMUL R4, R68.reuse, R4 ;  /* 0x0000000444047220 */ /* 0x040fe20000400000 */
[C---:B------:R-:W-:Y:S01]  /*5f90*/  FMUL R7, R68.reuse, R8 ;  /* 0x0000000844077220 */ /* 0x040fe20000400000 */
[C---:B------:R-:W-:Y:S01]  /*5fa0*/  FMUL R85, R68.reuse, R50 ;  /* 0x0000003244557220 */ /* 0x040fe20000400000 */
[----:B------:R-:W-:Y:S01]  /*5fb0*/  @!P2 FMUL R53, R53, 16777216 ;  /* 0x4b8000003535a820 */ /* 0x000fe20000400000 */
[----:B------:R-:W-:Y:S01]  /*5fc0*/  FMUL R50, R68, R51 ;  /* 0x0000003344327220 */ /* 0x000fe20000400000 */
[----:B------:R-:W-:Y:S01]  /*5fd0*/  @P0 FMUL R55, R55, 0.25 ;  /* 0x3e80000037370820 */ /* 0x000fe20000400000 */
[----:B------:R-:W-:Y:S01]  /*5fe0*/  FFMA.FTZ R5, R72, R5, 0.48089820146560668945 ;  /* 0x3ef6384a48057423 */ /* 0x000fe20000010005 */
[----:B------:R-:W-:-:S02]  /*5ff0*/  IMAD R51, R71, 0x4, R49 ;  /* 0x0000000447337824 */ /* 0x000fc400078e0231 */
[----:B------:R-:W-:Y:S01]  /*6000*/  @P0 FMUL R17, R17, 0.25 ;  /* 0x3e80000011110820 */ /* 0x000fe20000400000 */
[----:B------:R-:W-:Y:S01]  /*6010*/  @!P2 FMUL R66, R66, 16777216 ;  /* 0x4b8000004242a820 */ /* 0x000fe20000400000 */
[----:B------:R-:W-:Y:S01]  /*6020*/  @!P2 FMUL R67, R67, 16777216 ;  /* 0x4b8000004343a820 */ /* 0x000fe20000400000 */
[----:B------:R-:W-:Y:S01]  /*6030*/  FMUL R8, R68, R9 ;  /* 0x0000000944087220 */ /* 0x000fe20000400000 */
[----:B------:R-:W-:Y:S01]  /*6040*/  @P0 FMUL R28, R28, 0.25 ;  /* 0x3e8000001c1c0820 */ /* 0x000fe20000400000 */
[----:B------:R-:W-:Y:S01]  /*6050*/  @P0 FMUL R32, R32, 0.25 ;  /* 0x3e80000020200820 */ /* 0x000fe20000400000 */
[C---:B------:R-:W-:Y:S01]  /*6060*/  FMUL R12, R68.reuse, R12 ;  /* 0x0000000c440c7220 */ /* 0x040fe20000400000 */
[----:B------:R-:W-:Y:S01]  /*6070*/  FMUL R9, R68, R16 ;  /* 0x0000001044097220 */ /* 0x000fe20000400000 */
[----:B------:R-:W-:Y:S01]  /*6080*/  @P0 FMUL R10, R10, 0.25 ;  /* 0x3e8000000a0a0820 */ /* 0x000fe20000400000 */
        /* <DEDUP_REMOVED lines=32> */
[----:B------:R-:W-:Y:S01]  /*6290*/  FMUL R80, R68, R53 ;  /* 0x0000003544507220 */ /* 0x000fe20000400000 */
[----:B------:R-:W-:Y:S01]  /*62a0*/  F2FP.F16.F32.PACK_AB R4, R7, R4 ;  /* 0x000000040704723e */ /* 0x000fe200000000ff */
[----:B------:R-:W-:Y:S01]  /*62b0*/  @!P2 FMUL R55, R55, 16777216 ;  /* 0x4b8000003737a820 */ /* 0x000fe20000400000 */
[----:B------:R-:W-:Y:S01]  /*62c0*/  FFMA.FTZ R7, R72, R5, -0.72134751081466674805 ;  /* 0xbf38aa3b48077423 */ /* 0x000fe20000010005 */
[----:B------:R-:W-:Y:S01]  /*62d0*/  ISETP.GE.U32.AND P0, PT, R103, 0x7f800000, PT ;  /* 0x7f8000006700780c */ /* 0x000fe20003f06070 */
[----:B------:R-:W-:-:S02]  /*62e0*/  IMAD R53, R71, 0x4, R51 ;  /* 0x0000000447357824 */ /* 0x000fc400078e0233 */
[----:B------:R-:W-:Y:S01]  /*62f0*/  @!P2 FMUL R17, R17, 16777216 ;  /* 0x4b8000001111a820 */ /* 0x000fe20000400000 */
[----:B------:R-:W-:Y:S01]  /*6300*/  @!P2 FMUL R28, R28, 16777216 ;  /* 0x4b8000001c1ca820 */ /* 0x000fe20000400000 */
[----:B------:R-:W-:Y:S01]  /*6310*/  @!P2 FMUL R32, R32, 16777216 ;  /* 0x4b8000002020a820 */ /* 0x000fe20000400000 */
[C---:B------:R-:W-:Y:S01]  /*6320*/  FMUL R99, R68.reuse, R66 ;  /* 0x0000004244637220 */ /* 0x040fe20000400000 */
[C---:B------:R-:W-:Y:S01]  /*6330*/  FMUL R101, R68.reuse, R67 ;  /* 0x0000004344657220 */ /* 0x040fe20000400000 */
[----:B------:R-:W-:Y:S01]  /*6340*/  F2FP.F16.F32.PACK_AB R5, R9, R12 ;  /* 0x0000000c0905723e */ /* 0x000fe200000000ff */
[----:B------:R-:W0:Y:S01]  /*6350*/  LDC.64 R66, c[0x0][0x398] ;  /* 0x0000e600ff427b82 */ /* 0x000e220000000a00 */
[----:B------:R-:W-:Y:S01]  /*6360*/  FMUL R82, R68, R55 ;  /* 0x0000003744527220 */ /* 0x000fe20000400000 */
[----:B------:R-:W-:Y:S01]  /*6370*/  FMUL R9, R72, R7 ;  /* 0x0000000748097220 */ /* 0x000fe20000400000 */
[----:B------:R-:W-:Y:S01]  /*6380*/  @!P2 FMUL R13, R13, 16777216 ;  /* 0x4b8000000d0da820 */ /* 0x000fe20000400000 */
[----:B------:R-:W-:Y:S01]  /*6390*/  @!P2 FMUL R57, R57, 16777216 ;  /* 0x4b8000003939a820 */ /* 0x000fe20000400000 */
[----:B------:R-:W-:Y:S01]  /*63a0*/  FMUL R16, R68, R17 ;  /* 0x0000001144107220 */ /* 0x000fe20000400000 */
[----:B------:R-:W-:Y:S01]  /*63b0*/  LEA R55, R71, R53, 0x2 ;  /* 0x0000003547377211 */ /* 0x000fe200078e10ff */
[----:B------:R-:W-:Y:S01]  /*63c0*/  @!P2 FMUL R10, R10, 16777216 ;  /* 0x4b8000000a0aa820 */ /* 0x000fe20000400000 */
[----:B------:R-:W-:Y:S01]  /*63d0*/  @!P2 FMUL R14, R14, 16777216 ;  /* 0x4b8000000e0ea820 */ /* 0x000fe20000400000 */
[C---:B------:R-:W-:Y:S01]  /*63e0*/  FMUL R28, R68.reuse, R28 ;  /* 0x0000001c441c7220 */ /* 0x040fe20000400000 */
[----:B------:R-:W-:Y:S01]  /*63f0*/  FMUL R17, R68, R32 ;  /* 0x0000002044117220 */ /* 0x000fe20000400000 */
[----:B------:R-:W-:Y:S01]  /*6400*/  @!P2 FMUL R21, R21, 16777216 ;  /* 0x4b8000001515a820 */ /* 0x000fe20000400000 */
[----:B------:R-:W-:Y:S01]  /*6410*/  @!P2 FMUL R33, R33, 16777216 ;  /* 0x4b8000002121a820 */ /* 0x000fe20000400000 */
[----:B------:R-:W-:Y:S01]  /*6420*/  FMUL R9, R72, R9 ;  /* 0x0000000948097220 */ /* 0x000fe20000400000 */
[----:B------:R-:W-:Y:S01]  /*6430*/  @!P2 FMUL R59, R59, 16777216 ;  /* 0x4b8000003b3ba820 */ /* 0x000fe20000400000 */
[C---:B------:R-:W-:Y:S01]  /*6440*/  FMUL R13, R68.reuse, R13 ;  /* 0x0000000d440d7220 */ /* 0x040fe20000400000 */
[C---:B------:R-:W-:Y:S01]  /*6450*/  FMUL R89, R68.reuse, R57 ;  /* 0x0000003944597220 */ /* 0x040fe20000400000 */
[C---:B------:R-:W-:Y:S01]  /*6460*/  FMUL R10, R68.reuse, R10 ;  /* 0x0000000a440a7220 */ /* 0x040fe20000400000 */
[----:B------:R-:W-:Y:S01]  /*6470*/  FMUL R14, R68, R14 ;  /* 0x0000000e440e7220 */ /* 0x000fe20000400000 */
[----:B------:R-:W-:-:S02]  /*6480*/  IMAD R57, R71, 0x4, R55 ;  /* 0x0000000447397824 */ /* 0x000fc400078e0237 */
[C---:B------:R-:W-:Y:S01]  /*6490*/  FMUL R21, R68.reuse, R21 ;  /* 0x0000001544157220 */ /* 0x040fe20000400000 */
[----:B------:R-:W-:Y:S01]  /*64a0*/  FMUL R33, R68, R33 ;  /* 0x0000002144217220 */ /* 0x000fe20000400000 */
[----:B------:R-:W-:Y:S01]  /*64b0*/  F2FP.F16.F32.PACK_AB R7, R17, R28 ;  /* 0x0000001c1107723e */ /* 0x000fe200000000ff */
[----:B------:R-:W-:Y:S01]  /*64c0*/  @!P2 FMUL R56, R56, 16777216 ;  /* 0x4b8000003838a820 */ /* 0x000fe20000400000 */
[----:B------:R-:W-:Y:S01]  /*64d0*/  FFMA.FTZ R17, R72, 1.4426950216293334961, R9 ;  /* 0x3fb8aa3b48117823 */ /* 0x000fe20000010009 */
[----:B------:R-:W-:Y:S01]  /*64e0*/  @!P2 FMUL R61, R61, 16777216 ;  /* 0x4b8000003d3da820 */ /* 0x000fe20000400000 */
[----:B------:R-:W-:Y:S01]  /*64f0*/  FMUL R93, R68, R59 ;  /* 0x0000003b445d7220 */ /* 0x000fe20000400000 */
[----:B------:R-:W-:Y:S01]  /*6500*/  @P0 IMAD.MOV.U32 R2, RZ, RZ, 0x7f800000 ;  /* 0x7f800000ff020424 */ /* 0x000fe200078e00ff */
[----:B------:R-:W-:Y:S01]  /*6510*/  F2FP.F16.F32.PACK_AB R9, R16, R13 ;  /* 0x0000000d1009723e */ /* 0x000fe200000000ff */
[----:B------:R-:W-:Y:S01]  /*6520*/  IMAD R59, R71, 0x4, R57 ;  /* 0x00000004473b7824 */ /* 0x000fe200078e0239 */
[----:B------:R-:W-:Y:S01]  /*6530*/  F2FP.F16.F32.PACK_AB R12, R10, R75 ;  /* 0x0000004b0a0c723e */ /* 0x000fe200000000ff */
[----:B------:R-:W-:Y:S01]  /*6540*/  FMUL R87, R68, R56 ;  /* 0x0000003844577220 */ /* 0x000fe20000400000 */
[----:B------:R-:W-:Y:S01]  /*6550*/  F2FP.F16.F32.PACK_AB R13, R11, R14 ;  /* 0x0000000e0b0d723e */ /* 0x000fe200000000ff */
[----:B------:R-:W-:Y:S01]  /*6560*/  FADD R17, R74, R17 ;  /* 0x000000114a117221 */ /* 0x000fe20000000000 */
[----:B------:R-:W-:Y:S01]  /*6570*/  F2FP.F16.F32.PACK_AB R8, R8, R73 ;  /* 0x000000490808723e */ /* 0x000fe200000000ff */
[----:B------:R-:W-:Y:S01]  /*6580*/  @!P2 FMUL R58, R58, 16777216 ;  /* 0x4b8000003a3aa820 */ /* 0x000fe20000400000 */
[----:B------:R-:W-:Y:S01]  /*6590*/  F2FP.F16.F32.PACK_AB R10, R18, R21 ;  /* 0x00000015120a723e */ /* 0x000fe200000000ff */
[----:B------:R-:W-:Y:S01]  /*65a0*/  FMUL R56, R68, R61 ;  /* 0x0000003d44387220 */ /* 0x000fe20000400000 */
[----:B------:R-:W-:Y:S01]  /*65b0*/  F2FP.F16.F32.PACK_AB R11, R33, R24 ;  /* 0x00000018210b723e */ /* 0x000fe200000000ff */
[----:B------:R-:W-:Y:S01]  /*65c0*/  @P0 FFMA.FTZ R17, R103, R2, +INF ;  /* 0x7f80000067110423 */ /* 0x000fe20000010002 */
[----:B---3--:R-:W-:Y:S01]  /*65d0*/  UIMAD UR6, UR71, UR6, URZ ;  /* 0x00000006470672a4 */ /* 0x008fe2000f8e02ff */
[----:B------:R-:W-:Y:S01]  /*65e0*/  @!P2 FMUL R63, R63, 16777216 ;  /* 0x4b8000003f3fa820 */ /* 0x000fe20000400000 */
[----:B------:R-:W-:-:S02]  /*65f0*/  IMAD R2, R3, UR7, RZ ;  /* 0x0000000703027c24 */ /* 0x000fc4000f8e02ff */
[C---:B------:R-:W-:Y:S01]  /*6600*/  FMUL R91, R68.reuse, R58 ;  /* 0x0000003a445b7220 */ /* 0x040fe20000400000 */
[----:B------:R-:W-:Y:S01]  /*6610*/  IMAD R61, R71, 0x4, R59 ;  /* 0x00000004473d7824 */ /* 0x000fe200078e023b */
[----:B----4-:R1:W-:Y:S01]  /*6620*/  STS.128 [R84+0x400], R8 ;  /* 0x0004000854007388 */ /* 0x0103e20000000c00 */
[----:B------:R-:W-:Y:S01]  /*6630*/  USHF.L.U32 UR8, UR6, 0x1, URZ ;  /* 0x0000000106087899 */ /* 0x000fe200080006ff */
[----:B------:R-:W-:Y:S01]  /*6640*/  FMUL R58, R68, R63 ;  /* 0x0000003f443a7220 */ /* 0x000fe20000400000 */
[----:B------:R-:W-:Y:S01]  /*6650*/  @!P2 FMUL R65, R65, 16777216 ;  /* 0x4b8000004141a820 */ /* 0x000fe20000400000 */
[----:B------:R-:W-:Y:S01]  /*6660*/  LEA R63, R71, R61, 0x2 ;  /* 0x0000003d473f7211 */ /* 0x000fe200078e10ff */
[----:B------:R-:W-:Y:S01]  /*6670*/  UIMAD.WIDE UR6, UR6, 0x2, URZ ;  /* 0x00000002060678a5 */ /* 0x000fe2000f8e02ff */
[----:B------:R-:W-:-:S04]  /*6680*/  IMAD.HI R24, R2, 0x2, RZ ;  /* 0x0000000202187827 */ /* 0x000fc800078e02ff */
[----:B------:R-:W-:Y:S01]  /*6690*/  FMUL R97, R68, R65 ;  /* 0x0000004144617220 */ /* 0x000fe20000400000 */
[----:B------:R-:W-:Y:S01]  /*66a0*/  F2FP.F16.F32.PACK_AB R6, R15, R6 ;  /* 0x000000060f06723e */ /* 0x000fe200000000ff */
[----:B------:R-:W-:Y:S01]  /*66b0*/  @!P2 FMUL R22, R22, 16777216 ;  /* 0x4b8000001616a820 */ /* 0x000fe20000400000 */
[----:B------:R-:W-:Y:S02]  /*66c0*/  IMAD R65, R71, 0x4, R63 ;  /* 0x0000000447417824 */ /* 0x000fe400078e023f */
[----:B------:R-:W-:Y:S01]  /*66d0*/  @!P2 FMUL R30, R30, 16777216 ;  /* 0x4b8000001e1ea820 */ /* 0x000fe20000400000 */
[----:B------:R-:W-:Y:S01]  /*66e0*/  @!P2 FMUL R23, R23, 16777216 ;  /* 0x4b8000001717a820 */ /* 0x000fe20000400000 */
[----:B------:R2:W-:Y:S01]  /*66f0*/  STS.128 [R84], R4 ;  /* 0x0000000454007388 */ /* 0x0005e20000000c00 */
[----:B------:R-:W-:Y:S01]  /*6700*/  FMUL R22, R68, R22 ;  /* 0x0000001644167220 */ /* 0x000fe20000400000 */
[----:B------:R-:W-:Y:S01]  /*6710*/  @!P2 FMUL R36, R36, 16777216 ;  /* 0x4b8000002424a820 */ /* 0x000fe20000400000 */
[----:B-1----:R-:W-:Y:S01]  /*6720*/  IMAD.SHL.U32 R9, R2, 0x2, RZ ;  /* 0x0000000202097824 */ /* 0x002fe200078e00ff */
[----:B------:R-:W-:Y:S01]  /*6730*/  FSEL R8, R17, -INF , P1 ;  /* 0xff80000011087808 */ /* 0x000fe20000800000 */
[----:B------:R-:W-:Y:S01]  /*6740*/  @!P2 FMUL R40, R40, 16777216 ;  /* 0x4b8000002828a820 */ /* 0x000fe20000400000 */
[----:B------:R-:W-:Y:S01]  /*6750*/  FMUL R30, R68, R30 ;  /* 0x0000001e441e7220 */ /* 0x000fe20000400000 */
[----:B------:R-:W-:Y:S01]  /*6760*/  F2FP.F16.F32.PACK_AB R14, R79, R22 ;  /* 0x000000164f0e723e */ /* 0x000fe200000000ff */
[----:B------:R-:W-:Y:S01]  /*6770*/  @!P2 FMUL R19, R19, 16777216 ;  /* 0x4b8000001313a820 */ /* 0x000fe20000400000 */
[----:B0-----:R-:W-:Y:S01]  /*6780*/  IADD3 R2, P0, P1, R9, UR8, R66 ;  /* 0x0000000809027c10 */ /* 0x001fe2000f91e042 */
[----:B------:R-:W-:Y:S01]  /*6790*/  @!P2 FMUL R31, R31, 16777216 ;  /* 0x4b8000001f1fa820 */ /* 0x000fe20000400000 */
[----:B------:R-:W-:Y:S01]  /*67a0*/  @!P2 FMUL R41, R41, 16777216 ;  /* 0x4b8000002929a820 */ /* 0x000fe20000400000 */
[----:B------:R-:W-:Y:S01]  /*67b0*/  @!P2 FMUL R38, R38, 16777216 ;  /* 0x4b8000002626a820 */ /* 0x000fe20000400000 */
[----:B------:R-:W-:Y:S01]  /*67c0*/  IADD3.X R24, PT, PT, R24, UR7, R67, P0, P1 ;  /* 0x0000000718187c10 */ /* 0x000fe200087e2443 */
[----:B------:R-:W-:-:S02]  /*67d0*/  IMAD R67, R71, 0x4, R65 ;  /* 0x0000000447437824 */ /* 0x000fc400078e0241 */
[----:B------:R-:W-:Y:S01]  /*67e0*/  @!P2 FMUL R42, R42, 16777216 ;  /* 0x4b8000002a2aa820 */ /* 0x000fe20000400000 */
[----:B--2---:R-:W-:Y:S01]  /*67f0*/  F2FP.F16.F32.PACK_AB R4, R77, R76 ;  /* 0x0000004c4d04723e */ /* 0x004fe200000000ff */
[----:B------:R-:W-:Y:S01]  /*6800*/  FMUL R23, R68, R23 ;  /* 0x0000001744177220 */ /* 0x000fe20000400000 */
[C---:B------:R-:W-:Y:S02]  /*6810*/  IMAD R73, R71.reuse, 0x4, R67 ;  /* 0x0000000447497824 */ /* 0x040fe400078e0243 */
[----:B------:R-:W-:Y:S01]  /*6820*/  @!P2 FMUL R46, R46, 16777216 ;  /* 0x4b8000002e2ea820 */ /* 0x000fe20000400000 */
[C---:B------:R-:W-:Y:S01]  /*6830*/  FMUL R36, R68.reuse, R36 ;  /* 0x0000002444247220 */ /* 0x040fe20000400000 */
[C---:B------:R-:W-:Y:S01]  /*6840*/  FMUL R83, R68.reuse, R40 ;  /* 0x0000002844537220 */ /* 0x040fe20000400000 */
[----:B------:R-:W-:Y:S01]  /*6850*/  IMAD R75, R71, 0x4, R73 ;  /* 0x00000004474b7824 */ /* 0x000fe200078e0249 */
[----:B------:R-:W-:Y:S01]  /*6860*/  F2FP.F16.F32.PACK_AB R15, R81, R30 ;  /* 0x0000001e510f723e */ /* 0x000fe200000000ff */
[C---:B------:R-:W-:Y:S01]  /*6870*/  FMUL R19, R68.reuse, R19 ;  /* 0x0000001344137220 */ /* 0x040fe20000400000 */
[C---:B------:R-:W-:Y:S01]  /*6880*/  FMUL R31, R68.reuse, R31 ;  /* 0x0000001f441f7220 */ /* 0x040fe20000400000 */
[C---:B------:R-:W-:Y:S01]  /*6890*/  FMUL R32, R68.reuse, R41 ;  /* 0x0000002944207220 */ /* 0x040fe20000400000 */
[C---:B------:R-:W-:Y:S01]  /*68a0*/  LEA R77, R71.reuse, R75, 0x2 ;  /* 0x0000004b474d7211 */ /* 0x040fe200078e10ff */
[C---:B------:R-:W-:Y:S01]  /*68b0*/  FMUL R38, R68.reuse, R38 ;  /* 0x0000002644267220 */ /* 0x040fe20000400000 */
[C---:B------:R-:W-:Y:S01]  /*68c0*/  FMUL R41, R68.reuse, R42 ;  /* 0x0000002a44297220 */ /* 0x040fe20000400000 */
[----:B------:R-:W-:Y:S01]  /*68d0*/  FMUL R46, R68, R46 ;  /* 0x0000002e442e7220 */ /* 0x000fe20000400000 */
[----:B------:R-:W-:Y:S01]  /*68e0*/  F2FP.F16.F32.PACK_AB R6, R20, R23 ;  /* 0x000000171406723e */ /* 0x000fe200000000ff */
[----:B------:R-:W-:-:S02]  /*68f0*/  IMAD R79, R71, 0x4, R77 ;  /* 0x00000004474f7824 */ /* 0x000fc400078e024d */
[----:B------:R-:W-:Y:S01]  /*6900*/  @!P2 FMUL R52, R52, 16777216 ;  /* 0x4b8000003434a820 */ /* 0x000fe20000400000 */
[----:B------:R-:W-:Y:S01]  /*6910*/  F2FP.F16.F32.PACK_AB R20, R83, R36 ;  /* 0x000000245314723e */ /* 0x000fe200000000ff */
[----:B------:R-:W-:Y:S01]  /*6920*/  STS.128 [R84+0x800], R12 ;  /* 0x0008000c54007388 */ /* 0x000fe20000000c00 */
[----:B------:R-:W-:Y:S01]  /*6930*/  IMAD R81, R71, 0x4, R79 ;  /* 0x0000000447517824 */ /* 0x000fe200078e024f */
[----:B------:R-:W-:Y:S01]  /*6940*/  F2FP.F16.F32.PACK_AB R5, R19, R78 ;  /* 0x0000004e1305723e */ /* 0x000fe200000000ff */
[----:B------:R-:W-:Y:S01]  /*6950*/  FMUL R52, R68, R52 ;  /* 0x0000003444347220 */ /* 0x000fe20000400000 */
[----:B------:R-:W-:Y:S01]  /*6960*/  F2FP.F16.F32.PACK_AB R7, R26, R31 ;  /* 0x0000001f1a07723e */ /* 0x000fe200000000ff */
[----:B------:R-:W-:Y:S01]  /*6970*/  IMAD R83, R71, 0x4, R81 ;  /* 0x0000000447537824 */ /* 0x000fe200078e0251 */
[----:B------:R-:W-:Y:S01]  /*6980*/  F2FP.F16.F32.PACK_AB R40, R41, R38 ;  /* 0x000000262928723e */ /* 0x000fe200000000ff */
[----:B------:R-:W-:Y:S01]  /*6990*/  @!P2 FMUL R44, R44, 16777216 ;  /* 0x4b8000002c2ca820 */ /* 0x000fe20000400000 */
[----:B------:R-:W-:Y:S01]  /*69a0*/  F2FP.F16.F32.PACK_AB R41, R85, R46 ;  /* 0x0000002e5529723e */ /* 0x000fe200000000ff */
[----:B------:R-:W-:Y:S01]  /*69b0*/  IMAD R85, R71, 0x4, R83 ;  /* 0x0000000447557824 */ /* 0x000fe200078e0253 */
[----:B------:R-:W-:Y:S01]  /*69c0*/  STS.128 [R84+0xc00], R4 ;  /* 0x000c000454007388 */ /* 0x000fe20000000c00 */
[----:B------:R-:W-:Y:S01]  /*69d0*/  @!P2 FMUL R54, R54, 16777216 ;  /* 0x4b8000003636a820 */ /* 0x000fe20000400000 */
[----:B------:R-:W-:Y:S01]  /*69e0*/  F2FP.F16.F32.PACK_AB R22, R87, R52 ;  /* 0x000000345716723e */ /* 0x000fe200000000ff */
[----:B------:R-:W-:Y:S01]  /*69f0*/  @!P2 FMUL R37, R37, 16777216 ;  /* 0x4b8000002525a820 */ /* 0x000fe20000400000 */
[----:B------:R-:W-:Y:S01]  /*6a00*/  LEA R87, R71, R85, 0x2 ;  /* 0x0000005547577211 */ /* 0x000fe200078e10ff */
[C---:B------:R-:W-:Y:S01]  /*6a10*/  FMUL R42, R68.reuse, R44 ;  /* 0x0000002c442a7220 */ /* 0x040fe20000400000 */
[C---:B------:R-:W-:Y:S01]  /*6a20*/  FMUL R54, R68.reuse, R54 ;  /* 0x0000003644367220 */ /* 0x040fe20000400000 */
[----:B------:R-:W-:Y:S01]  /*6a30*/  F2FP.F16.F32.PACK_AB R38, R89, R80 ;  /* 0x000000505926723e */ /* 0x000fe200000000ff */
[----:B------:R-:W-:Y:S01]  /*6a40*/  FMUL R37, R68, R37 ;  /* 0x0000002544257220 */ /* 0x000fe20000400000 */
[----:B------:R-:W-:Y:S01]  /*6a50*/  IMAD R89, R71, 0x4, R87 ;  /* 0x0000000447597824 */ /* 0x000fe200078e0257 */
[----:B------:R-:W-:Y:S01]  /*6a60*/  F2FP.F16.F32.PACK_AB R21, R43, R42 ;  /* 0x0000002a2b15723e */ /* 0x000fe200000000ff */
[----:B------:R-:W-:Y:S01]  /*6a70*/  @!P2 FMUL R39, R39, 16777216 ;  /* 0x4b8000002727a820 */ /* 0x000fe20000400000 */
[----:B------:R-:W-:Y:S01]  /*6a80*/  F2FP.F16.F32.PACK_AB R42, R91, R54 ;  /* 0x000000365b2a723e */ /* 0x000fe200000000ff */
[----:B------:R-:W-:Y:S01]  /*6a90*/  IMAD R91, R71, 0x4, R89 ;  /* 0x00000004475b7824 */ /* 0x000fe200078e0259 */
[-C--:B------:R-:W-:Y:S01]  /*6aa0*/  LEA R30, P0, R25, R2.reuse, 0x1 ;  /* 0x00000002191e7211 */ /* 0x080fe200078008ff */
[----:B------:R-:W-:Y:S01]  /*6ab0*/  @!P2 FMUL R45, R45, 16777216 ;  /* 0x4b8000002d2da820 */ /* 0x000fe20000400000 */
[----:B------:R-:W-:Y:S01]  /*6ac0*/  F2FP.F16.F32.PACK_AB R36, R32, R37 ;  /* 0x000000252024723e */ /* 0x000fe200000000ff */
[----:B------:R-:W-:Y:S01]  /*6ad0*/  @!P2 FMUL R47, R47, 16777216 ;  /* 0x4b8000002f2fa820 */ /* 0x000fe20000400000 */
[----:B------:R-:W-:Y:S01]  /*6ae0*/  @!P2 FMUL R60, R60, 16777216 ;  /* 0x4b8000003c3ca820 */ /* 0x000fe20000400000 */
[----:B------:R-:W-:Y:S01]  /*6af0*/  @!P2 FMUL R62, R62, 16777216 ;  /* 0x4b8000003e3ea820 */ /* 0x000fe20000400000 */
[----:B------:R-:W-:Y:S01]  /*6b00*/  @!P2 FMUL R64, R64, 16777216 ;  /* 0x4b8000004040a820 */ /* 0x000fe20000400000 */
[----:B------:R-:W-:Y:S01]  /*6b10*/  LEA R32, P1, R27, R2, 0x1 ;  /* 0x000000021b207211 */ /* 0x000fe200078208ff */
[----:B------:R-:W-:Y:S01]  /*6b20*/  FMUL R39, R68, R39 ;  /* 0x0000002744277220 */ /* 0x000fe20000400000 */
[----:B------:R-:W-:Y:S01]  /*6b30*/  LEA.HI.X.SX32 R31, R25, R24, 0x1, P0 ;  /* 0x00000018191f7211 */ /* 0x000fe200000f0eff */
[----:B------:R-:W-:-:S02]  /*6b40*/  IMAD R25, R71, 0x4, R91 ;  /* 0x0000000447197824 */ /* 0x000fc400078e025b */
[C---:B------:R-:W-:Y:S01]  /*6b50*/  FMUL R45, R68.reuse, R45 ;  /* 0x0000002d442d7220 */ /* 0x040fe20000400000 */
[C---:B------:R-:W-:Y:S01]  /*6b60*/  FMUL R47, R68.reuse, R47 ;  /* 0x0000002f442f7220 */ /* 0x040fe20000400000 */
[C---:B------:R-:W-:Y:S01]  /*6b70*/  FMUL R60, R68.reuse, R60 ;  /* 0x0000003c443c7220 */ /* 0x040fe20000400000 */
[C---:B------:R-:W-:Y:S01]  /*6b80*/  FMUL R62, R68.reuse, R62 ;  /* 0x0000003e443e7220 */ /* 0x040fe20000400000 */
[----:B------:R-:W-:Y:S01]  /*6b90*/  FMUL R95, R68, R64 ;  /* 0x00000040445f7220 */ /* 0x000fe20000400000 */
[----:B------:R-:W-:Y:S01]  /*6ba0*/  LEA.HI.X.SX32 R33, R27, R24, 0x1, P1 ;  /* 0x000000181b217211 */ /* 0x000fe200008f0eff */
[----:B------:R-:W-:Y:S01]  /*6bb0*/  IMAD R27, R71, 0x4, R25 ;  /* 0x00000004471b7824 */ /* 0x000fe200078e0219 */
[----:B------:R-:W-:Y:S01]  /*6bc0*/  LEA R68, R70, UR4, 0x4 ;  /* 0x0000000446447c11 */ /* 0x000fe2000f8e20ff */
[----:B------:R-:W-:Y:S01]  /*6bd0*/  BAR.SYNC.DEFER_BLOCKING 0x0 ;  /* 0x0000000000007b1d */ /* 0x000fe20000010000 */
[----:B------:R-:W-:Y:S01]  /*6be0*/  FFMA R175, R8, 0.69314718246459960938, R175 ;  /* 0x3f31721808af7823 */ /* 0x000fe200000000af */
[----:B------:R-:W-:-:S02]  /*6bf0*/  F2FP.F16.F32.PACK_AB R46, R93, R82 ;  /* 0x000000525d2e723e */ /* 0x000fc400000000ff */
[----:B------:R-:W-:Y:S02]  /*6c00*/  LEA R93, R71, R27, 0x2 ;  /* 0x0000001b475d7211 */ /* 0x000fe400078e10ff */
[----:B------:R-:W-:Y:S01]  /*6c10*/  F2FP.F16.F32.PACK_AB R23, R95, R60 ;  /* 0x0000003c5f17723e */ /* 0x000fe200000000ff */
[----:B------:R-:W0:Y:S01]  /*6c20*/  LDCU UR6, c[0x0][0x3ec] ;  /* 0x00007d80ff0677ac */ /* 0x000e220008000800 */
[----:B------:R-:W-:Y:S01]  /*6c30*/  F2FP.F16.F32.PACK_AB R44, R34, R39 ;  /* 0x00000027222c723e */ /* 0x000fe200000000ff */
[----:B------:R-:W-:Y:S01]  /*6c40*/  IMAD R95, R71, 0x4, R93 ;  /* 0x00000004475f7824 */ /* 0x000fe200078e025d */
[----:B------:R-:W-:Y:S02]  /*6c50*/  F2FP.F16.F32.PACK_AB R39, R97, R56 ;  /* 0x000000386127723e */ /* 0x000fe400000000ff */
[----:B------:R-:W-:Y:S01]  /*6c60*/  F2FP.F16.F32.PACK_AB R43, R99, R62 ;  /* 0x0000003e632b723e */ /* 0x000fe200000000ff */
[----:B------:R-:W-:Y:S01]  /*6c70*/  IMAD R97, R71, 0x4, R95 ;  /* 0x0000000447617824 */ /* 0x000fe200078e025f */
[----:B------:R-:W-:-:S02]  /*6c80*/  F2FP.F16.F32.PACK_AB R37, R48, R45 ;  /* 0x0000002d3025723e */ /* 0x000fc400000000ff */
[----:B------:R-:W-:Y:S01]  /*6c90*/  F2FP.F16.F32.PACK_AB R45, R50, R47 ;  /* 0x0000002f322d723e */ /* 0x000fe200000000ff */
[----:B------:R-:W-:Y:S01]  /*6ca0*/  IMAD R99, R71, 0x4, R97 ;  /* 0x0000000447637824 */ /* 0x000fe200078e0261 */
[----:B------:R-:W-:Y:S02]  /*6cb0*/  F2FP.F16.F32.PACK_AB R47, R101, R58 ;  /* 0x0000003a652f723e */ /* 0x000fe400000000ff */
[-C--:B------:R-:W-:Y:S01]  /*6cc0*/  LEA R34, P0, R35, R2.reuse, 0x1 ;  /* 0x0000000223227211 */ /* 0x080fe200078008ff */
[----:B------:R-:W-:Y:S01]  /*6cd0*/  IMAD R101, R71, 0x4, R99 ;  /* 0x0000000447657824 */ /* 0x000fe200078e0263 */
[----:B------:R-:W-:Y:S01]  /*6ce0*/  LEA R28, P2, R29, R2, 0x1 ;  /* 0x000000021d1c7211 */ /* 0x000fe200078408ff */
[----:B------:R-:W1:Y:S01]  /*6cf0*/  LDS.128 R16, [R68] ;  /* 0x0000000044107984 */ /* 0x000e620000000c00 */
[-C--:B------:R-:W-:Y:S01]  /*6d00*/  LEA.HI.X.SX32 R35, R35, R24.reuse, 0x1, P0 ;  /* 0x0000001823237211 */ /* 0x080fe200000f0eff */
[----:B0-----:R-:W-:Y:S01]  /*6d10*/  UIMAD UR6, UR71, UR6, URZ ;  /* 0x00000006470672a4 */ /* 0x001fe2000f8e02ff */
[----:B------:R-:W-:Y:S01]  /*6d20*/  LEA R103, R71, R101, 0x2 ;  /* 0x0000006547677211 */ /* 0x000fe200078e10ff */
[----:B------:R-:W-:Y:S01]  /*6d30*/  LDS.128 R12, [R68+0x1000] ;  /* 0x00100000440c7984 */ /* 0x000fe20000000c00 */
[----:B------:R-:W-:-:S03]  /*6d40*/  LEA.HI.X.SX32 R29, R29, R24, 0x1, P2 ;  /* 0x000000181d1d7211 */ /* 0x000fc600010f0eff */
[----:B------:R-:W-:Y:S01]  /*6d50*/  LDS.128 R8, [R68+0x2000] ;  /* 0x0020000044087984 */ /* 0x000fe20000000c00 */
[----:B------:R-:W-:-:S03]  /*6d60*/  IMAD R105, R71, 0x4, R103 ;  /* 0x0000000447697824 */ /* 0x000fc600078e0267 */
[----:B------:R-:W-:Y:S01]  /*6d70*/  LDS.128 R4, [R68+0x3000] ;  /* 0x0030000044047984 */ /* 0x000fe20000000c00 */
[C---:B------:R-:W-:Y:S01]  /*6d80*/  IMAD R107, R71.reuse, 0x4, R105 ;  /* 0x00000004476b7824 */ /* 0x040fe200078e0269 */
[----:B------:R-:W-:Y:S03]  /*6d90*/  BAR.SYNC.DEFER_BLOCKING 0x0 ;  /* 0x0000000000007b1d */ /* 0x000fe60000010000 */
[----:B------:R-:W-:-:S04]  /*6da0*/  IMAD R109, R71, 0x4, R107 ;  /* 0x00000004476d7824 */ /* 0x000fc800078e026b */
[----:B------:R-:W-:-:S05]  /*6db0*/  IMAD R111, R71, 0x4, R109 ;  /* 0x00000004476f7824 */ /* 0x000fca00078e026d */
[----:B------:R-:W-:-:S05]  /*6dc0*/  LEA R113, R71, R111, 0x2 ;  /* 0x0000006f47717211 */ /* 0x000fca00078e10ff */
[----:B------:R-:W-:-:S04]  /*6dd0*/  IMAD R115, R71, 0x4, R113 ;  /* 0x0000000447737824 */ /* 0x000fc800078e0271 */
[----:B------:R-:W-:-:S04]  /*6de0*/  IMAD R117, R71, 0x4, R115 ;  /* 0x0000000447757824 */ /* 0x000fc800078e0273 */
[C---:B------:R-:W-:Y:S01]  /*6df0*/  IMAD R119, R71.reuse, 0x4, R117 ;  /* 0x0000000447777824 */ /* 0x040fe200078e0275 */
[----:B------:R0:W-:Y:S01]  /*6e00*/  STS.128 [R84+0xc00], R44 ;  /* 0x000c002c54007388 */ /* 0x0001e20000000c00 */
[----:B-1----:R-:W-:Y:S02]  /*6e10*/  PRMT R160, R16, 0x7632, R160 ;  /* 0x0000763210a07816 */ /* 0x002fe400000000a0 */
[----:B------:R-:W-:Y:S01]  /*6e20*/  IMAD R121, R71, 0x4, R119 ;  /* 0x0000000447797824 */ /* 0x000fe200078e0277 */
[----:B------:R1:W-:Y:S04]  /*6e30*/  STS.128 [R84+0x400], R36 ;  /* 0x0004002454007388 */ /* 0x0003e80000000c00 */
[----:B------:R2:W-:Y:S04]  /*6e40*/  STS.128 [R84+0x800], R40 ;  /* 0x0008002854007388 */ /* 0x0005e80000000c00 */
[----:B------:R3:W-:Y:S01]  /*6e50*/  STS.128 [R84], R20 ;  /* 0x0000001454007388 */ /* 0x0007e20000000c00 */
[----:B------:R-:W-:Y:S01]  /*6e60*/  BAR.SYNC.DEFER_BLOCKING 0x0 ;  /* 0x0000000000007b1d */ /* 0x000fe20000010000 */
[----:B0-----:R-:W-:-:S02]  /*6e70*/  LEA R44, P0, R53, R2, 0x1 ;  /* 0x00000002352c7211 */ /* 0x001fc400078008ff */
[----:B-1----:R-:W-:Y:S02]  /*6e80*/  LEA R36, P1, R49, R2, 0x1 ;  /* 0x0000000231247211 */ /* 0x002fe400078208ff */
[----:B------:R-:W-:Y:S02]  /*6e90*/  LEA.HI.X.SX32 R45, R53, R24, 0x1, P0 ;  /* 0x00000018352d7211 */ /* 0x000fe400000f0eff */
[-C--:B------:R-:W-:Y:S02]  /*6ea0*/  LEA R46, P0, R59, R2.reuse, 0x1 ;  /* 0x000000023b2e7211 */ /* 0x080fe400078008ff */
[----:B------:R-:W-:Y:S02]  /*6eb0*/  LEA R38, P2, R51, R2, 0x1 ;  /* 0x0000000233267211 */ /* 0x000fe400078408ff */
[-C--:B------:R-:W-:Y:S02]  /*6ec0*/  LEA.HI.X.SX32 R37, R49, R24.reuse, 0x1, P1 ;  /* 0x0000001831257211 */ /* 0x080fe400008f0eff */
[----:B------:R-:W-:-:S02]  /*6ed0*/  LEA.HI.X.SX32 R47, R59, R24, 0x1, P0 ;  /* 0x000000183b2f7211 */ /* 0x000fc400000f0eff */
[-C--:B--2---:R-:W-:Y:S02]  /*6ee0*/  LEA R40, P1, R55, R2.reuse, 0x1 ;  /* 0x0000000237287211 */ /* 0x084fe400078208ff */
[----:B------:R-:W-:Y:S02]  /*6ef0*/  LEA R50, P0, R63, R2, 0x1 ;  /* 0x000000023f327211 */ /* 0x000fe400078008ff */
[----:B------:R-:W-:Y:S02]  /*6f00*/  LEA.HI.X.SX32 R39, R51, R24, 0x1, P2 ;  /* 0x0000001833277211 */ /* 0x000fe400010f0eff */
[----:B------:R-:W-:Y:S02]  /*6f10*/  LEA R42, P2, R57, R2, 0x1 ;  /* 0x00000002392a7211 */ /* 0x000fe400078408ff */
[-C--:B------:R-:W-:Y:S01]  /*6f20*/  LEA.HI.X.SX32 R41, R55, R24.reuse, 0x1, P1 ;  /* 0x0000001837297211 */ /* 0x080fe200008f0eff */
[----:B------:R-:W0:Y:S01]  /*6f30*/  LDS.128 R20, [R68] ;  /* 0x0000000044147984 */ /* 0x000e220000000c00 */
[----:B------:R-:W-:-:S02]  /*6f40*/  LEA.HI.X.SX32 R51, R63, R24, 0x1, P0 ;  /* 0x000000183f337211 */ /* 0x000fc400000f0eff */
[-C--:B------:R-:W-:Y:S01]  /*6f50*/  LEA R48, P1, R61, R2.reuse, 0x1 ;  /* 0x000000023d307211 */ /* 0x080fe200078208ff */
[----:B------:R-:W-:Y:S01]  /*6f60*/  STG.E.U16 desc[UR12][R30.64], R16 ;  /* 0x000000101e007986 */ /* 0x000fe2000c10150c */
[----:B------:R-:W-:Y:S02]  /*6f70*/  LEA R56, P0, R65, R2, 0x1 ;  /* 0x0000000241387211 */ /* 0x000fe400078008ff */
[-C--:B------:R-:W-:Y:S01]  /*6f80*/  LEA.HI.X.SX32 R43, R57, R24.reuse, 0x1, P2 ;  /* 0x00000018392b7211 */ /* 0x080fe200010f0eff */
[----:B------:R-:W-:Y:S01]  /*6f90*/  STG.E.U16 desc[UR12][R32.64], R160 ;  /* 0x000000a020007986 */ /* 0x000fe2000c10150c */
[-C--:B------:R-:W-:Y:S02]  /*6fa0*/  LEA.HI.X.SX32 R49, R61, R24.reuse, 0x1, P1 ;  /* 0x000000183d317211 */ /* 0x080fe400008f0eff */
[----:B------:R-:W-:Y:S01]  /*6fb0*/  LEA.HI.X.SX32 R57, R65, R24, 0x1, P0 ;  /* 0x0000001841397211 */ /* 0x000fe200000f0eff */
[----:B------:R1:W-:Y:S01]  /*6fc0*/  STG.E.U16 desc[UR12][R28.64], R17 ;  /* 0x000000111c007986 */ /* 0x0003e2000c10150c */
[----:B------:R-:W-:-:S02]  /*6fd0*/  LEA R54, P1, R67, R2, 0x1 ;  /* 0x0000000243367211 */ /* 0x000fc400078208ff */
[-C--:B------:R-:W-:Y:S02]  /*6fe0*/  LEA R58, P0, R75, R2.reuse, 0x1 ;  /* 0x000000024b3a7211 */ /* 0x080fe400078008ff */
[----:B------:R-:W-:Y:S02]  /*6ff0*/  LEA R52, P2, R73, R2, 0x1 ;  /* 0x0000000249347211 */ /* 0x000fe400078408ff */
[-C--:B------:R-:W-:Y:S02]  /*7000*/  LEA.HI.X.SX32 R55, R67, R24.reuse, 0x1, P1 ;  /* 0x0000001843377211 */ /* 0x080fe400008f0eff */
[----:B------:R-:W-:Y:S02]  /*7010*/  LEA.HI.X.SX32 R59, R75, R24, 0x1, P0 ;  /* 0x000000184b3b7211 */ /* 0x000fe400000f0eff */
[-C--:B------:R-:W-:Y:S02]  /*7020*/  LEA R62, P1, R77, R2.reuse, 0x1 ;  /* 0x000000024d3e7211 */ /* 0x080fe400078208ff */
[----:B------:R-:W-:-:S02]  /*7030*/  LEA R72, P0, R81, R2, 0x1 ;  /* 0x0000000251487211 */ /* 0x000fc400078008ff */
[----:B------:R-:W-:Y:S02]  /*7040*/  LEA.HI.X.SX32 R53, R73, R24, 0x1, P2 ;  /* 0x0000001849357211 */ /* 0x000fe400010f0eff */
[----:B------:R-:W-:Y:S02]  /*7050*/  LEA R60, P2, R79, R2, 0x1 ;  /* 0x000000024f3c7211 */ /* 0x000fe400078408ff */
[-C--:B------:R-:W-:Y:S02]  /*7060*/  LEA.HI.X.SX32 R63, R77, R24.reuse, 0x1, P1 ;  /* 0x000000184d3f7211 */ /* 0x080fe400008f0eff */
[----:B------:R-:W-:Y:S02]  /*7070*/  LEA.HI.X.SX32 R73, R81, R24, 0x1, P0 ;  /* 0x0000001851497211 */ /* 0x000fe400000f0eff */
[-C--:B------:R-:W-:Y:S02]  /*7080*/  LEA R64, P1, R83, R2.reuse, 0x1 ;  /* 0x0000000253407211 */ /* 0x080fe400078208ff */
[----:B------:R-:W-:-:S02]  /*7090*/  LEA R78, P0, R87, R2, 0x1 ;  /* 0x00000002574e7211 */ /* 0x000fc400078008ff */
[-C--:B------:R-:W-:Y:S02]  /*70a0*/  LEA.HI.X.SX32 R61, R79, R24.reuse, 0x1, P2 ;  /* 0x000000184f3d7211 */ /* 0x080fe400010f0eff */
[-C--:B------:R-:W-:Y:S02]  /*70b0*/  LEA.HI.X.SX32 R65, R83, R24.reuse, 0x1, P1 ;  /* 0x0000001853417211 */ /* 0x080fe400008f0eff */
[----:B------:R-:W-:Y:S02]  /*70c0*/  LEA.HI.X.SX32 R79, R87, R24, 0x1, P0 ;  /* 0x00000018574f7211 */ /* 0x000fe400000f0eff */
[-C--:B------:R-:W-:Y:S02]  /*70d0*/  LEA R76, P1, R89, R2.reuse, 0x1 ;  /* 0x00000002594c7211 */ /* 0x080fe400078208ff */
[----:B------:R-:W-:Y:S02]  /*70e0*/  LEA R82, P0, R25, R2, 0x1 ;  /* 0x0000000219527211 */ /* 0x000fe400078008ff */
[----:B------:R-:W-:-:S02]  /*70f0*/  LEA.HI.X.SX32 R77, R89, R24, 0x1, P1 ;  /* 0x00000018594d7211 */ /* 0x000fc400008f0eff */
[----:B------:R-:W-:Y:S02]  /*7100*/  LEA.HI.X.SX32 R83, R25, R24, 0x1, P0 ;  /* 0x0000001819537211 */ /* 0x000fe400000f0eff */
[-C--:B------:R-:W-:Y:S02]  /*7110*/  LEA R80, P1, R27, R2.reuse, 0x1 ;  /* 0x000000021b507211 */ /* 0x080fe400078208ff */
[----:B------:R-:W-:Y:S02]  /*7120*/  LEA R25, R71, R121, 0x2 ;  /* 0x0000007947197211 */ /* 0x000fe400078e10ff */
[----:B------:R-:W-:Y:S02]  /*7130*/  LEA R66, P2, R85, R2, 0x1 ;  /* 0x0000000255427211 */ /* 0x000fe400078408ff */
[-C--:B------:R-:W-:Y:S01]  /*7140*/  LEA.HI.X.SX32 R81, R27, R24.reuse, 0x1, P1 ;  /* 0x000000181b517211 */ /* 0x080fe200008f0eff */
[----:B------:R-:W-:Y:S01]  /*7150*/  IMAD R27, R71, 0x4, R25 ;  /* 0x00000004471b7824 */ /* 0x000fe200078e0219 */
[----:B------:R-:W-:-:S02]  /*7160*/  LEA.HI.X.SX32 R67, R85, R24, 0x1, P2 ;  /* 0x0000001855437211 */ /* 0x000fc400010f0eff */
[-C--:B------:R-:W-:Y:S01]  /*7170*/  LEA R74, P2, R91, R2.reuse, 0x1 ;  /* 0x000000025b4a7211 */ /* 0x080fe200078408ff */
[----:B------:R-:W-:Y:S01]  /*7180*/  IMAD R123, R71, 0x4, R27 ;  /* 0x00000004477b7824 */ /* 0x000fe200078e021b */
[----:B------:R-:W-:Y:S02]  /*7190*/  LEA R86, P0, R95, R2, 0x1 ;  /* 0x000000025f567211 */ /* 0x000fe400078008ff */
[----:B------:R-:W-:Y:S01]  /*71a0*/  LEA.HI.X.SX32 R75, R91, R24, 0x1, P2 ;  /* 0x000000185b4b7211 */ /* 0x000fe200010f0eff */
[----:B------:R-:W-:Y:S01]  /*71b0*/  IMAD R125, R71, 0x4, R123 ;  /* 0x00000004477d7824 */ /* 0x000fe200078e027b */
[-C--:B---3--:R-:W-:Y:S02]  /*71c0*/  LEA R84, P2, R93, R2.reuse, 0x1 ;  /* 0x000000025d547211 */ /* 0x088fe400078408ff */
[----:B------:R-:W-:Y:S01]  /*71d0*/  LEA R90, P1, R97, R2, 0x1 ;  /* 0x00000002615a7211 */ /* 0x000fe200078208ff */
[----:B------:R-:W-:Y:S01]  /*71e0*/  IMAD R127, R71, 0x4, R125 ;  /* 0x00000004477f7824 */ /* 0x000fe200078e027d */
[----:B------:R-:W-:-:S02]  /*71f0*/  LEA.HI.X.SX32 R85, R93, R24, 0x1, P2 ;  /* 0x000000185d557211 */ /* 0x000fc400010f0eff */
[----:B------:R-:W-:Y:S02]  /*7200*/  LEA R88, P2, R99, R2, 0x1 ;  /* 0x0000000263587211 */ /* 0x000fe400078408ff */
[----:B------:R-:W-:Y:S02]  /*7210*/  LEA R129, R71, R127, 0x2 ;  /* 0x0000007f47817211 */ /* 0x000fe400078e10ff */
[----:B------:R-:W-:Y:S02]  /*7220*/  LEA.HI.X.SX32 R89, R99, R24, 0x1, P2 ;  /* 0x0000001863597211 */ /* 0x000fe400010f0eff */
[----:B------:R-:W-:Y:S01]  /*7230*/  LEA R94, P2, R105, R2, 0x1 ;  /* 0x00000002695e7211 */ /* 0x000fe200078408ff */
[----:B------:R-:W-:Y:S01]  /*7240*/  IMAD R131, R71, 0x4, R129 ;  /* 0x0000000447837824 */ /* 0x000fe200078e0281 */
[----:B------:R-:W-:Y:S02]  /*7250*/  LEA.HI.X.SX32 R87, R95, R24, 0x1, P0 ;  /* 0x000000185f577211 */ /* 0x000fe400000f0eff */
[----:B------:R-:W-:Y:S01]  /*7260*/  LEA R96, P0, R101, R2, 0x1 ;  /* 0x0000000265607211 */ /* 0x000fe200078008ff */
[----:B------:R-:W-:Y:S01]  /*7270*/  IMAD R133, R71, 0x4, R131 ;  /* 0x0000000447857824 */ /* 0x000fe200078e0283 */
[----:B------:R-:W-:-:S02]  /*7280*/  LEA.HI.X.SX32 R95, R105, R24, 0x1, P2 ;  /* 0x00000018695f7211 */ /* 0x000fc400010f0eff */
[----:B------:R-:W-:Y:S01]  /*7290*/  LEA R98, P2, R111, R2, 0x1 ;  /* 0x000000026f627211 */ /* 0x000fe200078408ff */
[----:B------:R-:W-:Y:S01]  /*72a0*/  IMAD R135, R71, 0x4, R133 ;  /* 0x0000000447877824 */ /* 0x000fe200078e0285 */
[----:B------:R-:W-:Y:S02]  /*72b0*/  LEA.HI.X.SX32 R91, R97, R24, 0x1, P1 ;  /* 0x00000018615b7211 */ /* 0x000fe400008f0eff */
[----:B------:R-:W-:Y:S01]  /*72c0*/  LEA R92, P1, R103, R2, 0x1 ;  /* 0x00000002675c7211 */ /* 0x000fe200078208ff */
[----:B------:R-:W-:Y:S01]  /*72d0*/  IMAD R137, R71, 0x4, R135 ;  /* 0x0000000447897824 */ /* 0x000fe200078e0287 */
[----:B------:R-:W-:Y:S02]  /*72e0*/  LEA.HI.X.SX32 R97, R101, R24, 0x1, P0 ;  /* 0x0000001865617211 */ /* 0x000fe400000f0eff */
[----:B------:R-:W-:Y:S02]  /*72f0*/  LEA R102, P0, R107, R2, 0x1 ;  /* 0x000000026b667211 */ /* 0x000fe400078008ff */
[----:B------:R-:W-:-:S02]  /*7300*/  LEA.HI.X.SX32 R99, R111, R24, 0x1, P2 ;  /* 0x000000186f637211 */ /* 0x000fc400010f0eff */
[----:B------:R-:W-:Y:S02]  /*7310*/  LEA R104, P2, R117, R2, 0x1 ;  /* 0x0000000275687211 */ /* 0x000fe400078408ff */
[----:B------:R-:W-:Y:S02]  /*7320*/  LEA.HI.X.SX32 R93, R103, R24, 0x1, P1 ;  /* 0x00000018675d7211 */ /* 0x000fe400008f0eff */
[----:B------:R-:W-:Y:S02]  /*7330*/  LEA R100, P1, R109, R2, 0x1 ;  /* 0x000000026d647211 */ /* 0x000fe400078208ff */
        /* <DEDUP_REMOVED lines=9> */
[----:B------:R-:W-:Y:S02]  /*73d0*/  LEA R25, R71, R137, 0x2 ;  /* 0x0000008947197211 */ /* 0x000fe400078e10ff */
[----:B------:R-:W-:Y:S02]  /*73e0*/  LEA.HI.X.SX32 R107, R115, R24, 0x1, P1 ;  /* 0x00000018736b7211 */ /* 0x000fe400008f0eff */
[----:B------:R-:W-:Y:S01]  /*73f0*/  LEA R112, P1, R121, R2, 0x1 ;  /* 0x0000000279707211 */ /* 0x000fe200078208ff */
[----:B------:R-:W-:Y:S01]  /*7400*/  IMAD R139, R71, 0x4, R25 ;  /* 0x00000004478b7824 */ /* 0x000fe200078e0219 */
[----:B------:R-:W-:Y:S02]  /*7410*/  LEA.HI.X.SX32 R115, R119, R24, 0x1, P0 ;  /* 0x0000001877737211 */ /* 0x000fe400000f0eff */
[----:B------:R-:W-:Y:S02]  /*7420*/  LEA R120, P0, R27, R2, 0x1 ;  /* 0x000000021b787211 */ /* 0x000fe400078008ff */
[----:B------:R-:W-:-:S02]  /*7430*/  LEA.HI.X.SX32 R113, R121, R24, 0x1, P1 ;  /* 0x0000001879717211 */ /* 0x000fc400008f0eff */
[----:B------:R-:W-:Y:S01]  /*7440*/  LEA.HI.X.SX32 R121, R27, R24, 0x1, P0 ;  /* 0x000000181b797211 */ /* 0x000fe200000f0eff */
[----:B------:R-:W-:Y:S01]  /*7450*/  IMAD R27, R71, 0x4, R139 ;  /* 0x00000004471b7824 */ /* 0x000fe200078e028b */
[-C--:B------:R-:W-:Y:S02]  /*7460*/  LEA R116, P1, R123, R2.reuse, 0x1 ;  /* 0x000000027b747211 */ /* 0x080fe400078208ff */
[-C--:B------:R-:W-:Y:S01]  /*7470*/  LEA R118, P2, R125, R2.reuse, 0x1 ;  /* 0x000000027d767211 */ /* 0x080fe200078408ff */
[----:B------:R-:W-:Y:S01]  /*7480*/  IMAD R141, R71, 0x4, R27 ;  /* 0x00000004478d7824 */ /* 0x000fe200078e021b */
[----:B------:R-:W-:Y:S02]  /*7490*/  LEA R126, P0, R127, R2, 0x1 ;  /* 0x000000027f7e7211 */ /* 0x000fe400078008ff */
[-C--:B------:R-:W-:Y:S01]  /*74a0*/  LEA.HI.X.SX32 R117, R123, R24.reuse, 0x1, P1 ;  /* 0x000000187b757211 */ /* 0x080fe200008f0eff */
[----:B------:R-:W-:Y:S01]  /*74b0*/  IMAD R143, R71, 0x4, R141 ;  /* 0x00000004478f7824 */ /* 0x000fe200078e028d */
[----:B------:R-:W-:-:S02]  /*74c0*/  LEA.HI.X.SX32 R119, R125, R24, 0x1, P2 ;  /* 0x000000187d777211 */ /* 0x000fc400010f0eff */
[-C--:B------:R-:W-:Y:S02]  /*74d0*/  LEA R124, P1, R129, R2.reuse, 0x1 ;  /* 0x00000002817c7211 */ /* 0x080fe400078208ff */
[----:B------:R-:W-:Y:S02]  /*74e0*/  LEA R147, R71, R143, 0x2 ;  /* 0x0000008f47937211 */ /* 0x000fe400078e10ff */
[----:B------:R-:W-:Y:S02]  /*74f0*/  LEA R122, P2, R131, R2, 0x1 ;  /* 0x00000002837a7211 */ /* 0x000fe400078408ff */
[----:B------:R-:W-:Y:S01]  /*7500*/  LEA.HI.X.SX32 R127, R127, R24, 0x1, P0 ;  /* 0x000000187f7f7211 */ /* 0x000fe200000f0eff */
[----:B------:R-:W-:Y:S01]  /*7510*/  IMAD R149, R71, 0x4, R147 ;  /* 0x0000000447957824 */ /* 0x000fe200078e0293 */
[----:B------:R-:W-:Y:S02]  /*7520*/  LEA R132, P0, R133, R2, 0x1 ;  /* 0x0000000285847211 */ /* 0x000fe400078008ff */
[-C--:B------:R-:W-:Y:S01]  /*7530*/  LEA.HI.X.SX32 R125, R129, R24.reuse, 0x1, P1 ;  /* 0x00000018817d7211 */ /* 0x080fe200008f0eff */
[----:B------:R-:W-:Y:S01]  /*7540*/  IMAD R153, R71, 0x4, R149 ;  /* 0x0000000447997824 */ /* 0x000fe200078e0295 */
[----:B------:R-:W-:-:S02]  /*7550*/  LEA.HI.X.SX32 R123, R131, R24, 0x1, P2 ;  /* 0x00000018837b7211 */ /* 0x000fc400010f0eff */
[-C--:B------:R-:W-:Y:S02]  /*7560*/  LEA R130, P1, R135, R2.reuse, 0x1 ;  /* 0x0000000287827211 */ /* 0x080fe400078208ff */
[----:B------:R-:W-:Y:S02]  /*7570*/  LEA R128, P2, R137, R2, 0x1 ;  /* 0x0000000289807211 */ /* 0x000fe400078408ff */
[----:B------:R-:W-:Y:S02]  /*7580*/  LEA.HI.X.SX32 R133, R133, R24, 0x1, P0 ;  /* 0x0000001885857211 */ /* 0x000fe400000f0eff */
[----:B------:R-:W-:Y:S02]  /*7590*/  LEA R134, P0, R25, R2, 0x1 ;  /* 0x0000000219867211 */ /* 0x000fe400078008ff */
[-C--:B------:R-:W-:Y:S02]  /*75a0*/  LEA.HI.X.SX32 R131, R135, R24.reuse, 0x1, P1 ;  /* 0x0000001887837211 */ /* 0x080fe400008f0eff */
[----:B------:R-:W-:-:S02]  /*75b0*/  LEA.HI.X.SX32 R129, R137, R24, 0x1, P2 ;  /* 0x0000001889817211 */ /* 0x000fc400010f0eff */
[----:B------:R-:W-:Y:S02]  /*75c0*/  LEA R136, P2, R27, R2, 0x1 ;  /* 0x000000021b887211 */ /* 0x000fe400078408ff */
[-C--:B------:R-:W-:Y:S01]  /*75d0*/  LEA.HI.X.SX32 R135, R25, R24.reuse, 0x1, P0 ;  /* 0x0000001819877211 */ /* 0x080fe200000f0eff */
[----:B------:R-:W-:Y:S01]  /*75e0*/  IMAD R25, R71, 0x4, R153 ;  /* 0x0000000447197824 */ /* 0x000fe200078e0299 */
[----:B------:R-:W-:Y:S02]  /*75f0*/  LEA.HI.X.SX32 R137, R27, R24, 0x1, P2 ;  /* 0x000000181b897211 */ /* 0x000fe400010f0eff */
[-C--:B------:R-:W-:Y:S01]  /*7600*/  LEA R138, P1, R139, R2.reuse, 0x1 ;  /* 0x000000028b8a7211 */ /* 0x080fe200078208ff */
[----:B------:R-:W-:Y:S01]  /*7610*/  IMAD R27, R71, 0x4, R25 ;  /* 0x00000004471b7824 */ /* 0x000fe200078e0219 */
[----:B------:R-:W-:Y:S02]  /*7620*/  LEA R144, P0, R141, R2, 0x1 ;  /* 0x000000028d907211 */ /* 0x000fe400078008ff */
[----:B------:R-:W-:-:S02]  /*7630*/  LEA.HI.X.SX32 R139, R139, R24, 0x1, P1 ;  /* 0x000000188b8b7211 */ /* 0x000fc400008f0eff */
[----:B------:R-:W-:Y:S02]  /*7640*/  LEA R155, R71, R27, 0x2 ;  /* 0x0000001b479b7211 */ /* 0x000fe400078e10ff */
[-C--:B------:R-:W-:Y:S02]  /*7650*/  LEA R140, P1, R143, R2.reuse, 0x1 ;  /* 0x000000028f8c7211 */ /* 0x080fe400078208ff */
[----:B------:R-:W-:Y:S01]  /*7660*/  LEA R142, P2, R147, R2, 0x1 ;  /* 0x00000002938e7211 */ /* 0x000fe200078408ff */
[----:B------:R-:W-:Y:S01]  /*7670*/  IMAD R157, R71, 0x4, R155 ;  /* 0x00000004479d7824 */ /* 0x000fe200078e029b */
[-C--:B------:R-:W-:Y:S02]  /*7680*/  LEA.HI.X.SX32 R145, R141, R24.reuse, 0x1, P0 ;  /* 0x000000188d917211 */ /* 0x080fe400000f0eff */
[-C--:B------:R-:W-:Y:S01]  /*7690*/  LEA.HI.X.SX32 R141, R143, R24.reuse, 0x1, P1 ;  /* 0x000000188f8d7211 */ /* 0x080fe200008f0eff */
[----:B------:R-:W-:Y:S01]  /*76a0*/  IMAD R71, R71, 0x4, R157 ;  /* 0x0000000447477824 */ /* 0x000fe200078e029d */
[----:B------:R-:W-:-:S02]  /*76b0*/  LEA.HI.X.SX32 R143, R147, R24, 0x1, P2 ;  /* 0x00000018938f7211 */ /* 0x000fc400010f0eff */
[-C--:B------:R-:W-:Y:S02]  /*76c0*/  LEA R150, P0, R149, R2.reuse, 0x1 ;  /* 0x0000000295967211 */ /* 0x080fe400078008ff */
[-C--:B------:R-:W-:Y:S02]  /*76d0*/  LEA R148, P1, R153, R2.reuse, 0x1 ;  /* 0x0000000299947211 */ /* 0x080fe400078208ff */
[----:B------:R-:W-:Y:S02]  /*76e0*/  LEA R146, P2, R25, R2, 0x1 ;  /* 0x0000000219927211 */ /* 0x000fe400078408ff */
[-C--:B------:R-:W-:Y:S02]  /*76f0*/  LEA.HI.X.SX32 R151, R149, R24.reuse, 0x1, P0 ;  /* 0x0000001895977211 */ /* 0x080fe400000f0eff */
[-C--:B------:R-:W-:Y:S02]  /*7700*/  LEA.HI.X.SX32 R149, R153, R24.reuse, 0x1, P1 ;  /* 0x0000001899957211 */ /* 0x080fe400008f0eff */
[----:B------:R-:W-:-:S02]  /*7710*/  LEA.HI.X.SX32 R147, R25, R24, 0x1, P2 ;  /* 0x0000001819937211 */ /* 0x000fc400010f0eff */
[-C--:B------:R-:W-:Y:S02]  /*7720*/  LEA R152, P0, R27, R2.reuse, 0x1 ;  /* 0x000000021b987211 */ /* 0x080fe400078008ff */
[-C--:B------:R-:W-:Y:S02]  /*7730*/  LEA R154, P1, R155, R2.reuse, 0x1 ;  /* 0x000000029b9a7211 */ /* 0x080fe400078208ff */
[-C--:B------:R-:W-:Y:S02]  /*7740*/  LEA R156, P2, R157, R2.reuse, 0x1 ;  /* 0x000000029d9c7211 */ /* 0x080fe400078408ff */
[----:B------:R-:W-:Y:S02]  /*7750*/  LEA R158, P4, R71, R2, 0x1 ;  /* 0x00000002479e7211 */ /* 0x000fe400078808ff */
[-C--:B------:R-:W-:Y:S02]  /*7760*/  LEA.HI.X.SX32 R153, R27, R24.reuse, 0x1, P0 ;  /* 0x000000181b997211 */ /* 0x080fe400000f0eff */
[----:B------:R-:W-:-:S02]  /*7770*/  LEA.HI.X.SX32 R155, R155, R24, 0x1, P1 ;  /* 0x000000189b9b7211 */ /* 0x000fc400008f0eff */
[-C--:B------:R-:W-:Y:S02]  /*7780*/  LEA.HI.X.SX32 R157, R157, R24.reuse, 0x1, P2 ;  /* 0x000000189d9d7211 */ /* 0x080fe400010f0eff */
[----:B------:R-:W-:Y:S02]  /*7790*/  LEA.HI.X.SX32 R159, R71, R24, 0x1, P4 ;  /* 0x00000018479f7211 */ /* 0x000fe400020f0eff */
[----:B------:R-:W2:Y:S01]  /*77a0*/  LDS.128 R24, [R68+0x1000] ;  /* 0x0010000044187984 */ /* 0x000ea20000000c00 */
[----:B------:R-:W-:Y:S02]  /*77b0*/  PRMT R2, R17, 0x7632, R2 ;  /* 0x0000763211027816 */ /* 0x000fe40000000002 */
[----:B-1----:R-:W-:Y:S02]  /*77c0*/  PRMT R29, R18, 0x7632, R29 ;  /* 0x00007632121d7816 */ /* 0x002fe4000000001d */
[----:B------:R-:W-:Y:S01]  /*77d0*/  PRMT R31, R19, 0x7632, R31 ;  /* 0x00007632131f7816 */ /* 0x000fe2000000001f */
[----:B------:R1:W-:Y:S01]  /*77e0*/  STG.E.U16 desc[UR12][R34.64], R2 ;  /* 0x0000000222007986 */ /* 0x0003e2000c10150c */
[----:B0-----:R-:W-:-:S02]  /*77f0*/  PRMT R16, R20, 0x7632, R16 ;  /* 0x0000763214107816 */ /* 0x001fc40000000010 */
[----:B------:R-:W-:Y:S01]  /*7800*/  PRMT R17, R21, 0x7632, R17 ;  /* 0x0000763215117816 */ /* 0x000fe20000000011 */
[----:B------:R0:W-:Y:S01]  /*7810*/  STG.E.U16 desc[UR12][R36.64], R18 ;  /* 0x0000001224007986 */ /* 0x0001e2000c10150c */
[----:B------:R-:W-:Y:S02]  /*7820*/  PRMT R30, R12, 0x7632, R30 ;  /* 0x000076320c1e7816 */ /* 0x000fe4000000001e */
[----:B------:R-:W-:Y:S01]  /*7830*/  PRMT R32, R13, 0x7632, R32 ;  /* 0x000076320d207816 */ /* 0x000fe20000000020 */
[----:B------:R3:W-:Y:S01]  /*7840*/  STG.E.U16 desc[UR12][R38.64], R29 ;  /* 0x0000001d26007986 */ /* 0x0007e2000c10150c */
[----:B------:R-:W-:-:S03]  /*7850*/  ISETP.GE.U32.AND P0, PT, R70, 0x40, PT ;  /* 0x000000404600780c */ /* 0x000fc60003f06070 */
[----:B------:R-:W-:Y:S01]  /*7860*/  STG.E.U16 desc[UR12][R44.64], R19 ;  /* 0x000000132c007986 */ /* 0x000fe2000c10150c */
[----:B-1----:R-:W-:-:S03]  /*7870*/  PRMT R2, R22, 0x7632, R2 ;  /* 0x0000763216027816 */ /* 0x002fc60000000002 */
[----:B------:R2:W-:Y:S01]  /*7880*/  STG.E.U16 desc[UR12][R40.64], R31 ;  /* 0x0000001f28007986 */ /* 0x0005e2000c10150c */
[----:B0-----:R-:W-:-:S03]  /*7890*/  PRMT R37, R15, 0x7632, R37 ;  /* 0x000076320f257816 */ /* 0x001fc60000000025 */
[----:B------:R0:W-:Y:S01]  /*78a0*/  STG.E.U16 desc[UR12][R42.64], R20 ;  /* 0x000000142a007986 */ /* 0x0001e2000c10150c */
[----:B---3--:R-:W-:Y:S02]  /*78b0*/  PRMT R29, R23, 0x7632, R29 ;  /* 0x00007632171d7816 */ /* 0x008fe4000000001d */
[----:B------:R-:W-:Y:S01]  /*78c0*/  PRMT R39, R14, 0x7632, R39 ;  /* 0x000076320e277816 */ /* 0x000fe20000000027 */
[----:B------:R1:W-:Y:S04]  /*78d0*/  STG.E.U16 desc[UR12][R46.64], R16 ;  /* 0x000000102e007986 */ /* 0x0003e8000c10150c */
[----:B------:R3:W-:Y:S04]  /*78e0*/  STG.E.U16 desc[UR12][R48.64], R21 ;  /* 0x0000001530007986 */ /* 0x0007e8000c10150c */
[----:B------:R4:W-:Y:S01]  /*78f0*/  STG.E.U16 desc[UR12][R50.64], R17 ;  /* 0x0000001132007986 */ /* 0x0009e2000c10150c */
[----:B--2---:R-:W-:-:S03]  /*7900*/  PRMT R40, R24, 0x7632, R40 ;  /* 0x0000763218287816 */ /* 0x004fc60000000028 */
[----:B------:R-:W2:Y:S01]  /*7910*/  LDS.128 R16, [R68+0x2000] ;  /* 0x0020000044107984 */ /* 0x000ea20000000c00 */
[----:B0-----:R-:W-:Y:S02]  /*7920*/  PRMT R43, R25, 0x7632, R43 ;  /* 0x00007632192b7816 */ /* 0x001fe4000000002b */
[----:B------:R-:W-:Y:S01]  /*7930*/  PRMT R44, R26, 0x7632, R44 ;  /* 0x000076321a2c7816 */ /* 0x000fe2000000002c */
[----:B------:R0:W-:Y:S01]  /*7940*/  STG.E.U16 desc[UR12][R56.64], R22 ;  /* 0x0000001638007986 */ /* 0x0001e2000c10150c */
[----:B-1----:R-:W-:Y:S02]  /*7950*/  PRMT R46, R27, 0x7632, R46 ;  /* 0x000076321b2e7816 */ /* 0x002fe4000000002e */
[----:B---3--:R-:W-:Y:S01]  /*7960*/  PRMT R49, R9, 0x7632, R49 ;  /* 0x0000763209317816 */ /* 0x008fe20000000031 */
[----:B------:R1:W-:Y:S01]  /*7970*/  STG.E.U16 desc[UR12][R54.64], R2 ;  /* 0x0000000236007986 */ /* 0x0003e2000c10150c */
[----:B----4-:R-:W-:-:S03]  /*7980*/  PRMT R51, R8, 0x7632, R51 ;  /* 0x0000763208337816 */ /* 0x010fc60000000033 */
[----:B------:R3:W-:Y:S04]  /*7990*/  STG.E.U16 desc[UR12][R52.64], R23 ;  /* 0x0000001734007986 */ /* 0x0007e8000c10150c */
[----:B------:R4:W-:Y:S01]  /*79a0*/  STG.E.U16 desc[UR12][R58.64], R29 ;  /* 0x0000001d3a007986 */ /* 0x0009e2000c10150c */
[----:B0-----:R-:W-:-:S03]  /*79b0*/  PRMT R57, R11, 0x7632, R57 ;  /* 0x000076320b397816 */ /* 0x001fc60000000039 */
[----:B------:R0:W-:Y:S01]  /*79c0*/  STG.E.U16 desc[UR12][R62.64], R12 ;  /* 0x0000000c3e007986 */ /* 0x0001e2000c10150c */
[----:B-1----:R-:W-:-:S03]  /*79d0*/  PRMT R2, R7, 0x7632, R2 ;  /* 0x0000763207027816 */ /* 0x002fc60000000002 */
[----:B------:R1:W-:Y:S01]  /*79e0*/  STG.E.U16 desc[UR12][R60.64], R30 ;  /* 0x0000001e3c007986 */ /* 0x0003e2000c10150c */
[----:B---3--:R-:W-:-:S03]  /*79f0*/  PRMT R53, R10, 0x7632, R53 ;  /* 0x000076320a357816 */ /* 0x008fc60000000035 */
[----:B------:R-:W-:Y:S04]  /*7a00*/  STG.E.U16 desc[UR12][R72.64], R13 ;  /* 0x0000000d48007986 */ /* 0x000fe8000c10150c */
[----:B------:R3:W-:Y:S04]  /*7a10*/  STG.E.U16 desc[UR12][R64.64], R32 ;  /* 0x0000002040007986 */ /* 0x0007e8000c10150c */
[----:B------:R5:W-:Y:S04]  /*7a20*/  STG.E.U16 desc[UR12][R66.64], R14 ;  /* 0x0000000e42007986 */ /* 0x000be8000c10150c */
[----:B------:R-:W-:Y:S01]  /*7a30*/  STG.E.U16 desc[UR12][R78.64], R39 ;  /* 0x000000274e007986 */ /* 0x000fe2000c10150c */
[----:B--2---:R-:W-:-:S02]  /*7a40*/  PRMT R55, R16, 0x7632, R55 ;  /* 0x0000763210377816 */ /* 0x004fc40000000037 */
[----:B----4-:R-:W-:Y:S01]  /*7a50*/  PRMT R58, R17, 0x7632, R58 ;  /* 0x00007632113a7816 */ /* 0x010fe2000000003a */
[----:B------:R-:W-:Y:S01]  /*7a60*/  STG.E.U16 desc[UR12][R76.64], R15 ;  /* 0x0000000f4c007986 */ /* 0x000fe2000c10150c */
[----:B0-----:R-:W-:Y:S02]  /*7a70*/  PRMT R63, R18, 0x7632, R63 ;  /* 0x00007632123f7816 */ /* 0x001fe4000000003f */
[----:B-1----:R-:W-:Y:S01]  /*7a80*/  PRMT R61, R19, 0x7632, R61 ;  /* 0x00007632133d7816 */ /* 0x002fe2000000003d */
[----:B------:R0:W1:Y:S01]  /*7a90*/  LDS.128 R12, [R68+0x3000] ;  /* 0x00300000440c7984 */ /* 0x0000620000000c00 */
[----:B---3--:R-:W-:Y:S02]  /*7aa0*/  PRMT R65, R4, 0x7632, R65 ;  /* 0x0000763204417816 */ /* 0x008fe40000000041 */
[----:B-----5:R-:W-:Y:S01]  /*7ab0*/  PRMT R67, R5, 0x7632, R67 ;  /* 0x0000763205437816 */ /* 0x020fe20000000043 */
[----:B------:R1:W-:Y:S04]  /*7ac0*/  STG.E.U16 desc[UR12][R74.64], R37 ;  /* 0x000000254a007986 */ /* 0x0003e8000c10150c */
[----:B------:R-:W-:Y:S01]  /*7ad0*/  STG.E.U16 desc[UR12][R82.64], R24 ;  /* 0x0000001852007986 */ /* 0x000fe2000c10150c */
[----:B0-----:R-:W-:-:S03]  /*7ae0*/  PRMT R68, R6, 0x7632, R68 ;  /* 0x0000763206447816 */ /* 0x001fc60000000044 */
[----:B------:R-:W-:Y:S04]  /*7af0*/  STG.E.U16 desc[UR12][R80.64], R40 ;  /* 0x0000002850007986 */ /* 0x000fe8000c10150c */
[----:B------:R-:W-:Y:S04]  /*7b00*/  STG.E.U16 desc[UR12][R84.64], R25 ;  /* 0x0000001954007986 */ /* 0x000fe8000c10150c */
[----:B------:R-:W-:Y:S04]  /*7b10*/  STG.E.U16 desc[UR12][R86.64], R43 ;  /* 0x0000002b56007986 */ /* 0x000fe8000c10150c */
[----:B------:R-:W-:Y:S04]  /*7b20*/  STG.E.U16 desc[UR12][R90.64], R26 ;  /* 0x0000001a5a007986 */ /* 0x000fe8000c10150c */
[----:B------:R-:W-:Y:S04]  /*7b30*/  STG.E.U16 desc[UR12][R88.64], R44 ;  /* 0x0000002c58007986 */ /* 0x000fe8000c10150c */
[----:B------:R-:W-:Y:S04]  /*7b40*/  STG.E.U16 desc[UR12][R96.64], R27 ;  /* 0x0000001b60007986 */ /* 0x000fe8000c10150c */
[----:B------:R-:W-:Y:S04]  /*7b50*/  STG.E.U16 desc[UR12][R92.64], R46 ;  /* 0x0000002e5c007986 */ /* 0x000fe8000c10150c */
[----:B------:R-:W-:Y:S01]  /*7b60*/  STG.E.U16 desc[UR12][R94.64], R8 ;  /* 0x000000085e007986 */ /* 0x000fe2000c10150c */
[----:B-1----:R-:W-:-:S02]  /*7b70*/  PRMT R75, R12, 0x7632, R75 ;  /* 0x000076320c4b7816 */ /* 0x002fc4000000004b */
[----:B------:R-:W-:Y:S01]  /*7b80*/  PRMT R73, R13, 0x7632, R73 ;  /* 0x000076320d497816 */ /* 0x000fe20000000049 */
[----:B------:R-:W-:Y:S01]  /*7b90*/  STG.E.U16 desc[UR12][R102.64], R51 ;  /* 0x0000003366007986 */ /* 0x000fe2000c10150c */
[----:B------:R-:W-:Y:S02]  /*7ba0*/  PRMT R77, R14, 0x7632, R77 ;  /* 0x000076320e4d7816 */ /* 0x000fe4000000004d */
[----:B------:R-:W-:Y:S01]  /*7bb0*/  PRMT R79, R15, 0x7632, R79 ;  /* 0x000076320f4f7816 */ /* 0x000fe2000000004f */
[----:B------:R-:W-:Y:S04]  /*7bc0*/  STG.E.U16 desc[UR12][R100.64], R9 ;  /* 0x0000000964007986 */ /* 0x000fe8000c10150c */
        /* <DEDUP_REMOVED lines=13> */
[----:B------:R0:W-:Y:S04]  /*7ca0*/  STG.E.U16 desc[UR12][R132.64], R4 ;  /* 0x0000000484007986 */ /* 0x0001e8000c10150c */
[----:B------:R-:W-:Y:S04]  /*7cb0*/  STG.E.U16 desc[UR12][R130.64], R65 ;  /* 0x0000004182007986 */ /* 0x000fe8000c10150c */
[----:B------:R1:W-:Y:S04]  /*7cc0*/  STG.E.U16 desc[UR12][R128.64], R5 ;  /* 0x0000000580007986 */ /* 0x0003e8000c10150c */
[----:B------:R-:W-:Y:S01]  /*7cd0*/  STG.E.U16 desc[UR12][R134.64], R67 ;  /* 0x0000004386007986 */ /* 0x000fe2000c10150c */
[----:B0-----:R-:W-:-:S03]  /*7ce0*/  IMAD.HI R4, R3, 0x4, RZ ;  /* 0x0000000403047827 */ /* 0x001fc600078e02ff */
[----:B------:R-:W-:Y:S04]  /*7cf0*/  STG.E.U16 desc[UR12][R138.64], R6 ;  /* 0x000000068a007986 */ /* 0x000fe8000c10150c */
[----:B------:R-:W-:Y:S01]  /*7d00*/  STG.E.U16 desc[UR12][R136.64], R68 ;  /* 0x0000004488007986 */ /* 0x000fe2000c10150c */
[----:B-1----:R-:W-:-:S03]  /*7d10*/  IMAD.SHL.U32 R5, R3, 0x4, RZ ;  /* 0x0000000403057824 */ /* 0x002fc600078e00ff */
[----:B------:R0:W-:Y:S04]  /*7d20*/  STG.E.U16 desc[UR12][R144.64], R7 ;  /* 0x0000000790007986 */ /* 0x0001e8000c10150c */
[----:B------:R1:W-:Y:S04]  /*7d30*/  STG.E.U16 desc[UR12][R140.64], R2 ;  /* 0x000000028c007986 */ /* 0x0003e8000c10150c */
[----:B------:R-:W-:Y:S04]  /*7d40*/  STG.E.U16 desc[UR12][R142.64], R12 ;  /* 0x0000000c8e007986 */ /* 0x000fe8000c10150c */
[----:B------:R-:W-:Y:S01]  /*7d50*/  STG.E.U16 desc[UR12][R150.64], R75 ;  /* 0x0000004b96007986 */ /* 0x000fe2000c10150c */
[----:B0-----:R-:W1:Y:S03]  /*7d60*/  LDC.64 R6, c[0x0][0x3a0] ;  /* 0x0000e800ff067b82 */ /* 0x001e660000000a00 */
[----:B------:R-:W-:Y:S04]  /*7d70*/  STG.E.U16 desc[UR12][R148.64], R13 ;  /* 0x0000000d94007986 */ /* 0x000fe8000c10150c */
[----:B------:R-:W-:Y:S04]  /*7d80*/  STG.E.U16 desc[UR12][R146.64], R73 ;  /* 0x0000004992007986 */ /* 0x000fe8000c10150c */
[----:B------:R-:W-:Y:S04]  /*7d90*/  STG.E.U16 desc[UR12][R152.64], R14 ;  /* 0x0000000e98007986 */ /* 0x000fe8000c10150c */
[----:B------:R-:W-:Y:S04]  /*7da0*/  STG.E.U16 desc[UR12][R154.64], R77 ;  /* 0x0000004d9a007986 */ /* 0x000fe8000c10150c */
[----:B------:R-:W-:Y:S04]  /*7db0*/  STG.E.U16 desc[UR12][R156.64], R15 ;  /* 0x0000000f9c007986 */ /* 0x000fe8000c10150c */
[----:B------:R-:W-:Y:S01]  /*7dc0*/  STG.E.U16 desc[UR12][R158.64], R79 ;  /* 0x0000004f9e007986 */ /* 0x000fe2000c10150c */
[----:B------:R-:W-:Y:S06]  /*7dd0*/  BAR.SYNC.DEFER_BLOCKING 0x0 ;  /* 0x0000000000007b1d */ /* 0x000fec0000010000 */
[----:B------:R-:W-:Y:S02]  /*7de0*/  STSM.16.M88 [R0], R175 ;  /* 0x000000af00007844 */ /* 0x000fe40000000000 */
[----:B------:R-:W-:Y:S06]  /*7df0*/  BAR.SYNC.DEFER_BLOCKING 0x0 ;  /* 0x0000000000007b1d */ /* 0x000fec0000010000 */
[----:B------:R-:W0:Y:S01]  /*7e00*/  LDSM.16.M88 R69, [R69+UR4] ;  /* 0x000000044545783b */ /* 0x000e220008000000 */
[----:B------:R-:W-:-:S02]  /*7e10*/  USHF.L.U32 UR4, UR6, 0x2, URZ ;  /* 0x0000000206047899 */ /* 0x000fc400080006ff */
[----:B------:R-:W-:-:S04]  /*7e20*/  UIMAD.WIDE UR6, UR6, 0x4, URZ ;  /* 0x00000004060678a5 */ /* 0x000fc8000f8e02ff */
[----:B-1----:R-:W-:-:S04]  /*7e30*/  IADD3 R2, P1, P2, R5, UR4, R6 ;  /* 0x0000000405027c10 */ /* 0x002fc8000fa3e006 */
[----:B------:R-:W-:-:S05]  /*7e40*/  IADD3.X R3, PT, PT, R4, UR7, R7, P1, P2 ;  /* 0x0000000704037c10 */ /* 0x000fca0008fe4407 */
[----:B0-----:R0:W-:Y:S01]  /*7e50*/  @!P0 STG.E desc[UR12][R2.64], R69 ;  /* 0x0000004502008986 */ /* 0x0011e2000c10190c */
[----:B------:R-:W-:Y:S06]  /*7e60*/  BAR.SYNC.DEFER_BLOCKING 0x0 ;  /* 0x0000000000007b1d */ /* 0x000fec0000010000 */
[----:B------:R-:W-:Y:S05]  /*7e70*/  @P3 BRA `(.L_x_22) ;  /* 0x0000000000a03947 */ /* 0x000fea0003800000 */
[----:B------:R-:W1:Y:S01]  /*7e80*/  S2UR UR6, SR_CgaCtaId ;  /* 0x00000000000679c3 */ /* 0x000e620000008800 */
[----:B------:R-:W-:Y:S01]  /*7e90*/  NOP ;  /* 0x0000000000007918 */ /* 0x000fe20000000000 */
[----:B------:R-:W-:Y:S01]  /*7ea0*/  UMOV UR4, 0x50 ;  /* 0x0000005000047882 */ /* 0x000fe20000000000 */
[----:B------:R-:W-:Y:S01]  /*7eb0*/  MOV R0, UR5 ;  /* 0x0000000500007c02 */ /* 0x000fe20008000f00 */
[----:B0-----:R-:W-:Y:S02]  /*7ec0*/  IMAD.MOV.U32 R3, RZ, RZ, 0xffff ;  /* 0x0000ffffff037424 */ /* 0x001fe400078e00ff */
[----:B------:R-:W-:Y:S01]  /*7ed0*/  IMAD.MOV.U32 R7, RZ, RZ, 0x1 ;  /* 0x00000001ff077424 */ /* 0x000fe200078e00ff */
[----:B------:R-:W-:-:S04]  /*7ee0*/  LOP3.LUT R0, R0, 0xffff, RZ, 0xc0, !PT ;  /* 0x0000ffff00007812 */ /* 0x000fc800078ec0ff */
[----:B------:R-:W-:-:S05]  /*7ef0*/  SHF.R.U32.HI R0, RZ, 0x5, R0 ;  /* 0x00000005ff007819 */ /* 0x000fca0000011600 */
[----:B------:R-:W-:Y:S01]  /*7f00*/  VIADD R2, R0, 0x10 ;  /* 0x0000001000027836 */ /* 0x000fe20000000000 */
[----:B------:R-:W-:Y:S01]  /*7f10*/  SHF.L.U32 R0, R3, R0, RZ ;  /* 0x0000000003007219 */ /* 0x000fe200000006ff */
[----:B-1----:R-:W-:-:S03]  /*7f20*/  ULEA UR7, UR6, UR4, 0x18 ;  /* 0x0000000406077291 */ /* 0x002fc6000f8ec0ff */
[----:B------:R-:W-:-:S04]  /*7f30*/  SHF.L.U32 R3, R7, R2, RZ ;  /* 0x0000000207037219 */ /* 0x000fc800000006ff */
[----:B------:R-:W-:Y:S02]  /*7f40*/  LOP3.LUT R0, R3, R0, RZ, 0xfc, !PT ;  /* 0x0000000003007212 */ /* 0x000fe400078efcff */
[----:B------:R-:W0:Y:S02]  /*7f50*/  LDS R5, [UR7] ;  /* 0x00000007ff057984 */ /* 0x000e240008000800 */
[C---:B------:R-:W-:Y:S02]  /*7f60*/  LOP3.LUT R2, R0.reuse, 0xffff, RZ, 0xc0, !PT ;  /* 0x0000ffff00027812 */ /* 0x040fe400078ec0ff */
[----:B0-----:R-:W-:-:S04]  /*7f70*/  LOP3.LUT R3, R0, 0xffff, R5, 0x80, !PT ;  /* 0x0000ffff00037812 */ /* 0x001fc800078e8005 */
[----:B------:R-:W-:-:S13]  /*7f80*/  ISETP.NE.AND P0, PT, R3, R2, PT ;  /* 0x000000020300720c */ /* 0x000fda0003f05270 */
[----:B------:R-:W-:Y:S05]  /*7f90*/  @P0 BRA `(.L_x_23) ;  /* 0x0000000000500947 */ /* 0x000fea0003800000 */
[----:B------:R-:W-:Y:S02]  /*7fa0*/  SHF.R.U32.HI R5, RZ, 0x10, R5 ;  /* 0x00000010ff057819 */ /* 0x000fe40000011605 */
[----:B------:R-:W-:-:S04]  /*7fb0*/  SHF.R.U32.HI R2, RZ, 0x10, R0 ;  /* 0x00000010ff027819 */ /* 0x000fc80000011600 */
[----:B------:R-:W-:-:S04]  /*7fc0*/  LOP3.LUT R5, R5, R2, RZ, 0xc0, !PT ;  /* 0x0000000205057212 */ /* 0x000fc800078ec0ff */
[----:B------:R-:W-:-:S13]  /*7fd0*/  ISETP.NE.AND P0, PT, R5, R2, PT ;  /* 0x000000020500720c */ /* 0x000fda0003f05270 */
[----:B------:R-:W-:Y:S05]  /*7fe0*/  @P0 BRA `(.L_x_24) ;  /* 0x0000000000300947 */ /* 0x000fea0003800000 */
[----:B------:R-:W-:Y:S01]  /*7ff0*/  R2UR UR4, R0 ;  /* 0x00000000000472ca */ /* 0x000fe200000e0000 */
[----:B------:R-:W-:Y:S01]  /*8000*/  VOTEU.ANY UR6, UPT, PT ;  /* 0x0000000000067886 */ /* 0x000fe200038e0100 */
[----:B------:R-:W0:Y:S01]  /*8010*/  S2R R0, SR_LANEID ;  /* 0x0000000000007919 */ /* 0x000e220000000000 */
[----:B------:R-:W-:-:S10]  /*8020*/  UFLO.U32 UR6, UR6 ;  /* 0x00000006000672bd */ /* 0x000fd400080e0000 */
[----:B------:R-:W-:-:S06]  /*8030*/  ULOP3.LUT UR4, URZ, UR4, URZ, 0x33, !UPT ;  /* 0x00000004ff047292 */ /* 0x000fcc000f8e33ff */
[----:B------:R-:W-:-:S04]  /*8040*/  IMAD.U32 R2, RZ, RZ, UR4 ;  /* 0x00000004ff027e24 */ /* 0x000fc8000f8e00ff */
[----:B------:R-:W1:Y:S02]  /*8050*/  REDUX UR8, R2 ;  /* 0x00000000020873c4 */ /* 0x000e640000000000 */
[----:B------:R2:W-:Y:S01]  /*8060*/  UTCATOMSWS.AND URZ, UR4 ;  /* 0x0000000400ff79e3 */ /* 0x0005e20008000000 */
[----:B0-----:R-:W-:Y:S02]  /*8070*/  ISETP.EQ.U32.AND P0, PT, R0, UR6, PT ;  /* 0x0000000600007c0c */ /* 0x001fe4000bf02070 */
[----:B-1----:R-:W-:-:S11]  /*8080*/  MOV R0, UR8 ;  /* 0x0000000800007c02 */ /* 0x002fd60008000f00 */
[----:B------:R2:W-:Y:S01]  /*8090*/  @P0 ATOMS.AND RZ, [UR7], R0 ;  /* 0x00000000ffff098c */ /* 0x0005e2000a800007 */
[----:B------:R-:W-:Y:S05]  /*80a0*/  BRA `(.L_x_22) ;  /* 0x0000000000147947 */ /* 0x000fea0003800000 */
.L_x_24:
[----:B------:R-:W-:-:S07]  /*80b0*/  MOV R2, 0x80d0 ;  /* 0x000080d000027802 */ /* 0x000fce0000000f00 */
[----:B------:R-:W-:Y:S05]  /*80c0*/  CALL.REL.NOINC `($__internal_0_$__cuda_sm10x_tcgen05_guardrail_trap_col_being_dealloced_not_returned_by_alloc) ;  /* 0x0000000000447944 */ /* 0x000fea0003c00000 */
[----:B------:R-:W-:Y:S05]  /*80d0*/  BRA `(.L_x_22) ;  /* 0x0000000000087947 */ /* 0x000fea0003800000 */
.L_x_23:
[----:B------:R-:W-:-:S07]  /*80e0*/  MOV R2, 0x8100 ;  /* 0x0000810000027802 */ /* 0x000fce0000000f00 */
[----:B------:R-:W-:Y:S05]  /*80f0*/  CALL.REL.NOINC `($__internal_2_$__cuda_sm10x_tcgen05_guardrail_trap_unallocated_columns_being_dealloced) ;  /* 0x0000000000507944 */ /* 0x000fea0003c00000 */
.L_x_22:
[----:B------:R-:W-:Y:S01]  /*8100*/  NOP ;  /* 0x0000000000007918 */ /* 0x000fe20000000000 */
[----:B--2---:R-:W-:Y:S05]  /*8110*/  EXIT ;  /* 0x000000000000794d */ /* 0x004fea0003800000 */
.L_x_8:
[----:B------:R-:W1:Y:S02]  /*8120*/  SYNCS.PHASECHK.TRANS64.TRYWAIT P0, [UR4+0xa000], RZ ;  /* 0x00a000ffff0075a7 */ /* 0x000e640008001104 */
[----:B-1----:R-:W-:Y:S05]  /*8130*/  @!P0 BRA `(.L_x_8) ;  /* 0xfffffffc00f88947 */ /* 0x002fea000383ffff */
[----:B------:R-:W-:Y:S05]  /*8140*/  BRA `(.L_x_7) ;  /* 0xffffffa800147947 */ /* 0x000fea000383ffff */
.L_x_17:
[----:B------:R-:W1:Y:S02]  /*8150*/  SYNCS.PHASECHK.TRANS64.TRYWAIT P1, [UR4+0xe010], RZ ;  /* 0x00e010ffff0075a7 */ /* 0x000e640008021104 */
[----:B-1----:R-:W-:Y:S05]  /*8160*/  @!P1 BRA `(.L_x_17) ;  /* 0xfffffffc00f89947 */ /* 0x002fea000383ffff */
[----:B------:R-:W-:Y:S05]  /*8170*/  BRA `(.L_x_25) ;  /* 0xffffffc400d07947 */ /* 0x000fea000383ffff */
.L_x_18:
[----:B------:R-:W0:Y:S02]  /*8180*/  SYNCS.PHASECHK.TRANS64.TRYWAIT P1, [R178+URZ], R11 ;  /* 0x0000000bb20075a7 */ /* 0x000e2400080211ff */
[----:B0-----:R-:W-:Y:S05]  /*8190*/  @!P1 BRA `(.L_x_18) ;  /* 0xfffffffc00f89947 */ /* 0x001fea000383ffff */
[----:B------:R-:W-:Y:S05]  /*81a0*/  BRA `(.L_x_26) ;  /* 0xffffffc800ec7947 */ /* 0x000fea000383ffff */
.L_x_21:
[----:B------:R-:W1:Y:S02]  /*81b0*/  SYNCS.PHASECHK.TRANS64.TRYWAIT P0, [R178+URZ], R5 ;  /* 0x00000005b20075a7 */ /* 0x000e6400080011ff */
[----:B-1----:R-:W-:Y:S05]  /*81c0*/  @!P0 BRA `(.L_x_21) ;  /* 0xfffffffc00f88947 */ /* 0x002fea000383ffff */
[----:B------:R-:W-:Y:S05]  /*81d0*/  BRA `(.L_x_27) ;  /* 0xffffffd400847947 */ /* 0x000fea000383ffff */
        .weak           $__internal_0_$__cuda_sm10x_tcgen05_guardrail_trap_col_being_dealloced_not_returned_by_alloc
        .type           $__internal_0_$__cuda_sm10x_tcgen05_guardrail_trap_col_being_dealloced_not_returned_by_alloc,@function
        .size           $__internal_0_$__cuda_sm10x_tcgen05_guardrail_trap_col_being_dealloced_not_returned_by_alloc,($__internal_1_$__cuda_sm10x_tcgen05_guardrail_trap_phase_invalid_during_alloc - $__internal_0_$__cuda_sm10x_tcgen05_guardrail_trap_col_being_dealloced_not_returned_by_alloc)
$__internal_0_$__cuda_sm10x_tcgen05_guardrail_trap_col_being_dealloced_not_returned_by_alloc:
[----:B------:R-:W-:Y:S05]  /*81e0*/  BPT.TRAP 0x1 ;  /* 0x000000040000795c */ /* 0x000fea0000300000 */
[----:B------:R-:W-:-:S04]  /*81f0*/  IMAD.MOV.U32 R3, RZ, RZ, 0x0 ;  /* 0x00000000ff037424 */ /* 0x000fc800078e00ff */
[----:B------:R-:W-:Y:S05]  /*8200*/  RET.REL.NODEC R2 `(attn_fwd) ;  /* 0xffffff7c027c7950 */ /* 0x000fea0003c3ffff */
        .weak           $__internal_1_$__cuda_sm10x_tcgen05_guardrail_trap_phase_invalid_during_alloc
        .type           $__internal_1_$__cuda_sm10x_tcgen05_guardrail_trap_phase_invalid_during_alloc,@function
        .size           $__internal_1_$__cuda_sm10x_tcgen05_guardrail_trap_phase_invalid_during_alloc,($__internal_2_$__cuda_sm10x_tcgen05_guardrail_trap_unallocated_columns_being_dealloced - $__internal_1_$__cuda_sm10x_tcgen05_guardrail_trap_phase_invalid_during_alloc)
$__internal_1_$__cuda_sm10x_tcgen05_guardrail_trap_phase_invalid_during_alloc:
[----:B------:R-:W-:Y:S05]  /*8210*/  BPT.TRAP 0x1 ;  /* 0x000000040000795c */ /* 0x000fea0000300000 */
[----:B------:R-:W-:-:S04]  /*8220*/  IMAD.MOV.U32 R3, RZ, RZ, 0x0 ;  /* 0x00000000ff037424 */ /* 0x000fc800078e00ff */
[----:B------:R-:W-:Y:S05]  /*8230*/  RET.REL.NODEC R2 `(attn_fwd) ;  /* 0xffffff7c02707950 */ /* 0x000fea0003c3ffff */
        .weak           $__internal_2_$__cuda_sm10x_tcgen05_guardrail_trap_unallocated_columns_being_dealloced
        .type           $__internal_2_$__cuda_sm10x_tcgen05_guardrail_trap_unallocated_columns_being_dealloced,@function
        .size           $__internal_2_$__cuda_sm10x_tcgen05_guardrail_trap_unallocated_columns_being_dealloced,(.L_x_31 - $__internal_2_$__cuda_sm10x_tcgen05_guardrail_trap_unallocated_columns_being_dealloced)
$__internal_2_$__cuda_sm10x_tcgen05_guardrail_trap_unallocated_columns_being_dealloced:
[----:B------:R-:W-:Y:S05]  /*8240*/  BPT.TRAP 0x1 ;  /* 0x000000040000795c */ /* 0x000fea0000300000 */
[----:B------:R-:W-:-:S04]  /*8250*/  IMAD.MOV.U32 R3, RZ, RZ, 0x0 ;  /* 0x00000000ff037424 */ /* 0x000fc800078e00ff */
[----:B------:R-:W-:Y:S05]  /*8260*/  RET.REL.NODEC R2 `(attn_fwd) ;  /* 0xffffff7c02647950 */ /* 0x000fea0003c3ffff */
.L_x_28:
[----:B------:R-:W-:-:S00]  /*8270*/  BRA `(.L_x_28) ;  /* 0xfffffffc00fc7947 */ /* 0x000fc0000383ffff */
[----:B------:R-:W-:-:S00]  /*8280*/  NOP ;  /* 0x0000000000007918 */ /* 0x000fc00000000000 */
[----:B------:R-:W-:-:S00]  /*8290*/  NOP ;  /* 0x0000000000007918 */ /* 0x000fc00000000000 */
[----:B------:R-:W-:-:S00]  /*82a0*/  NOP ;  /* 0x0000000000007918 */ /* 0x000fc00000000000 */
[----:B------:R-:W-:-:S00]  /*82b0*/  NOP ;  /* 0x0000000000007918 */ /* 0x000fc00000000000 */
[----:B------:R-:W-:-:S00]  /*82c0*/  NOP ;  /* 0x0000000000007918 */ /* 0x000fc00000000000 */
[----:B------:R-:W-:-:S00]  /*82d0*/  NOP ;  /* 0x0000000000007918 */ /* 0x000fc00000000000 */
[----:B------:R-:W-:-:S00]  /*82e0*/  NOP ;  /* 0x0000000000007918 */ /* 0x000fc00000000000 */
[----:B------:R-:W-:-:S00]  /*82f0*/  NOP ;  /* 0x0000000000007918 */ /* 0x000fc00000000000 */
.L_x_31:


//--------------------- .nv.global.init           --------------------------
	.section	.nv.global.init,"aw",@progbits
.nv.global.init:
	.type		_$_str,@object
	.size		_$_str,(.L_3 - _$_str)
_$_str:
        /*0000*/ 	.byte	0x5f, 0x5f, 0x43, 0x55, 0x44, 0x41, 0x5f, 0x46, 0x54, 0x5a, 0x00
.L_3:


//--------------------- .nv.shared.attn_fwd       --------------------------
	.section	.nv.shared.attn_fwd,"aw",@nobits
	.sectionflags	@""
	.align	16
	.zero		1024


//--------------------- .nv.shared.reserved.0     --------------------------
	.section	.nv.shared.reserved.0,"aw",@nobits
	.align	8
	.weak		__nv_reservedSMEM_offset_0_alias
	.size		__nv_reservedSMEM_offset_0_alias, 0, 64
	.other		__nv_reservedSMEM_offset_0_alias,@"STO_CUDA_RESERVED_SHARED STV_DEFAULT"
__nv_reservedSMEM_offset_0_alias:
	.zero		0
.nv.shared.reserved.0:
	.zero		64
	.weak		__nv_reservedSMEM_allocation_phase
	.type		__nv_reservedSMEM_allocation_phase,@object
	.size		__nv_reservedSMEM_allocation_phase,(.L_0 - __nv_reservedSMEM_allocation_phase)
__nv_reservedSMEM_allocation_phase:
	.zero		1
.L_0:
	.zero		7
	.weak		__nv_reservedSMEM_devtool_atexit_pc
	.type		__nv_reservedSMEM_devtool_atexit_pc,@object
	.size		__nv_reservedSMEM_devtool_atexit_pc,(__nv_reservedSMEM_allocation_mask - __nv_reservedSMEM_devtool_atexit_pc)
__nv_reservedSMEM_devtool_atexit_pc:
	.zero		8
	.weak		__nv_reservedSMEM_allocation_mask
	.type		__nv_reservedSMEM_allocation_mask,@object
	.size		__nv_reservedSMEM_allocation_mask,(.L_2 - __nv_reservedSMEM_allocation_mask)
__nv_reservedSMEM_allocation_mask:
	.zero		4
.L_2:


//--------------------- .nv.constant0.attn_fwd    --------------------------
	.section	.nv.constant0.attn_fwd,"a",@progbits
	.sectionflags	@""
	.align	4
.nv.constant0.attn_fwd:
	.zero		1032


//--------------------- SYMBOLS --------------------------

	.type		.nv.reservedSmem.offset0,@object
	.size		.nv.reservedSmem.offset0,0x4
	.type		.nv.reservedSmem.cap,@object
	.size		.nv.reservedSmem.cap,0x4
